//
// Generated by NVIDIA NVVM Compiler
//
// Compiler Build ID: CL-36424714
// Cuda compilation tools, release 13.0, V13.0.88
// Based on NVVM 20.0.0
//

.version 9.0
.target sm_100
.address_size 64

	// .globl	_Z12random_walksPiS_iij
.global .align 4 .b8 precalc_xorwow_matrix[102400];
.global .align 4 .b8 precalc_xorwow_offset_matrix[102400];
.global .align 4 .b8 mrg32k3aM1[2304];
.global .align 4 .b8 mrg32k3aM2[2304];
.global .align 4 .b8 mrg32k3aM1SubSeq[2016];
.global .align 4 .b8 mrg32k3aM2SubSeq[2016];
.global .align 4 .b8 mrg32k3aM1Seq[2304];
.global .align 4 .b8 mrg32k3aM2Seq[2304];
.const .align 8 .b8 __cr_lgamma_table[72];

.visible .entry _Z12random_walksPiS_iij(
	.param .u64 .ptr .align 1 _Z12random_walksPiS_iij_param_0,
	.param .u64 .ptr .align 1 _Z12random_walksPiS_iij_param_1,
	.param .u32 _Z12random_walksPiS_iij_param_2,
	.param .u32 _Z12random_walksPiS_iij_param_3,
	.param .u32 _Z12random_walksPiS_iij_param_4
)
{
	.local .align 8 .b8 	__local_depot0[48];
	.reg .b64 	%SP;
	.reg .b64 	%SPL;
	.reg .pred 	%p<68>;
	.reg .b32 	%r<1249>;
	.reg .b64 	%rd<30>;

	mov.u64 	%SPL, __local_depot0;
	ld.param.u64 	%rd10, [_Z12random_walksPiS_iij_param_0];
	ld.param.u64 	%rd11, [_Z12random_walksPiS_iij_param_1];
	ld.param.u32 	%r570, [_Z12random_walksPiS_iij_param_3];
	ld.param.u32 	%r573, [_Z12random_walksPiS_iij_param_4];
	add.u64 	%rd1, %SPL, 0;
	mov.u32 	%r574, %ctaid.x;
	mov.u32 	%r575, %ntid.x;
	mov.u32 	%r576, %tid.x;
	mad.lo.s32 	%r577, %r574, %r575, %r576;
	cvt.s64.s32 	%rd2, %r577;
	xor.b32  	%r578, %r573, -1429050551;
	mul.lo.s32 	%r579, %r578, 1099087573;
	add.s32 	%r1236, %r579, -638133224;
	add.s32 	%r966, %r579, 123456789;
	st.local.v2.u32 	[%rd1], {%r1236, %r966};
	xor.b32  	%r965, %r579, 362436069;
	mov.b32 	%r964, -123459836;
	st.local.v2.u32 	[%rd1+8], {%r965, %r964};
	add.s32 	%r962, %r579, 5783321;
	mov.b32 	%r963, -589760388;
	st.local.v2.u32 	[%rd1+16], {%r963, %r962};
	setp.eq.s32 	%p1, %r577, 0;
	@%p1 bra 	$L__BB0_115;
	mov.b32 	%r949, 0;
	mov.b32 	%r964, -123459836;
	mov.b32 	%r963, -589760388;
	mov.u64 	%rd29, %rd2;
$L__BB0_2:
	mov.u64 	%rd3, %rd29;
	and.b64  	%rd4, %rd3, 3;
	setp.eq.s64 	%p2, %rd4, 0;
	@%p2 bra 	$L__BB0_114;
	mul.wide.u32 	%rd13, %r949, 3200;
	mov.u64 	%rd14, precalc_xorwow_matrix;
	add.s64 	%rd5, %rd14, %rd13;
	mov.b32 	%r962, 0;
	mov.u32 	%r963, %r962;
	mov.u32 	%r964, %r962;
	mov.u32 	%r965, %r962;
	mov.u32 	%r966, %r962;
	mov.u32 	%r955, %r962;
$L__BB0_4:
	mul.wide.u32 	%rd15, %r955, 4;
	add.s64 	%rd16, %rd1, %rd15;
	ld.local.u32 	%r17, [%rd16+4];
	shl.b32 	%r18, %r955, 5;
	mov.b32 	%r961, 0;
$L__BB0_5:
	.pragma "nounroll";
	shr.u32 	%r585, %r17, %r961;
	and.b32  	%r586, %r585, 1;
	setp.eq.b32 	%p3, %r586, 1;
	not.pred 	%p4, %p3;
	add.s32 	%r587, %r18, %r961;
	mul.lo.s32 	%r588, %r587, 5;
	mul.wide.u32 	%rd17, %r588, 4;
	add.s64 	%rd6, %rd5, %rd17;
	@%p4 bra 	$L__BB0_7;
	ld.global.u32 	%r589, [%rd6];
	xor.b32  	%r966, %r966, %r589;
	ld.global.u32 	%r590, [%rd6+4];
	xor.b32  	%r965, %r965, %r590;
	ld.global.u32 	%r591, [%rd6+8];
	xor.b32  	%r964, %r964, %r591;
	ld.global.u32 	%r592, [%rd6+12];
	xor.b32  	%r963, %r963, %r592;
	ld.global.u32 	%r593, [%rd6+16];
	xor.b32  	%r962, %r962, %r593;
$L__BB0_7:
	and.b32  	%r595, %r585, 2;
	setp.eq.s32 	%p5, %r595, 0;
	@%p5 bra 	$L__BB0_9;
	ld.global.u32 	%r596, [%rd6+20];
	xor.b32  	%r966, %r966, %r596;
	ld.global.u32 	%r597, [%rd6+24];
	xor.b32  	%r965, %r965, %r597;
	ld.global.u32 	%r598, [%rd6+28];
	xor.b32  	%r964, %r964, %r598;
	ld.global.u32 	%r599, [%rd6+32];
	xor.b32  	%r963, %r963, %r599;
	ld.global.u32 	%r600, [%rd6+36];
	xor.b32  	%r962, %r962, %r600;
$L__BB0_9:
	and.b32  	%r602, %r585, 4;
	setp.eq.s32 	%p6, %r602, 0;
	@%p6 bra 	$L__BB0_11;
	ld.global.u32 	%r603, [%rd6+40];
	xor.b32  	%r966, %r966, %r603;
	ld.global.u32 	%r604, [%rd6+44];
	xor.b32  	%r965, %r965, %r604;
	ld.global.u32 	%r605, [%rd6+48];
	xor.b32  	%r964, %r964, %r605;
	ld.global.u32 	%r606, [%rd6+52];
	xor.b32  	%r963, %r963, %r606;
	ld.global.u32 	%r607, [%rd6+56];
	xor.b32  	%r962, %r962, %r607;
$L__BB0_11:
	and.b32  	%r609, %r585, 8;
	setp.eq.s32 	%p7, %r609, 0;
	@%p7 bra 	$L__BB0_13;
	ld.global.u32 	%r610, [%rd6+60];
	xor.b32  	%r966, %r966, %r610;
	ld.global.u32 	%r611, [%rd6+64];
	xor.b32  	%r965, %r965, %r611;
	ld.global.u32 	%r612, [%rd6+68];
	xor.b32  	%r964, %r964, %r612;
	ld.global.u32 	%r613, [%rd6+72];
	xor.b32  	%r963, %r963, %r613;
	ld.global.u32 	%r614, [%rd6+76];
	xor.b32  	%r962, %r962, %r614;
$L__BB0_13:
	and.b32  	%r616, %r585, 16;
	setp.eq.s32 	%p8, %r616, 0;
	@%p8 bra 	$L__BB0_15;
	ld.global.u32 	%r617, [%rd6+80];
	xor.b32  	%r966, %r966, %r617;
	ld.global.u32 	%r618, [%rd6+84];
	xor.b32  	%r965, %r965, %r618;
	ld.global.u32 	%r619, [%rd6+88];
	xor.b32  	%r964, %r964, %r619;
	ld.global.u32 	%r620, [%rd6+92];
	xor.b32  	%r963, %r963, %r620;
	ld.global.u32 	%r621, [%rd6+96];
	xor.b32  	%r962, %r962, %r621;
$L__BB0_15:
	and.b32  	%r623, %r585, 32;
	setp.eq.s32 	%p9, %r623, 0;
	@%p9 bra 	$L__BB0_17;
	ld.global.u32 	%r624, [%rd6+100];
	xor.b32  	%r966, %r966, %r624;
	ld.global.u32 	%r625, [%rd6+104];
	xor.b32  	%r965, %r965, %r625;
	ld.global.u32 	%r626, [%rd6+108];
	xor.b32  	%r964, %r964, %r626;
	ld.global.u32 	%r627, [%rd6+112];
	xor.b32  	%r963, %r963, %r627;
	ld.global.u32 	%r628, [%rd6+116];
	xor.b32  	%r962, %r962, %r628;
$L__BB0_17:
	and.b32  	%r630, %r585, 64;
	setp.eq.s32 	%p10, %r630, 0;
	@%p10 bra 	$L__BB0_19;
	ld.global.u32 	%r631, [%rd6+120];
	xor.b32  	%r966, %r966, %r631;
	ld.global.u32 	%r632, [%rd6+124];
	xor.b32  	%r965, %r965, %r632;
	ld.global.u32 	%r633, [%rd6+128];
	xor.b32  	%r964, %r964, %r633;
	ld.global.u32 	%r634, [%rd6+132];
	xor.b32  	%r963, %r963, %r634;
	ld.global.u32 	%r635, [%rd6+136];
	xor.b32  	%r962, %r962, %r635;
$L__BB0_19:
	and.b32  	%r637, %r585, 128;
	setp.eq.s32 	%p11, %r637, 0;
	@%p11 bra 	$L__BB0_21;
	ld.global.u32 	%r638, [%rd6+140];
	xor.b32  	%r966, %r966, %r638;
	ld.global.u32 	%r639, [%rd6+144];
	xor.b32  	%r965, %r965, %r639;
	ld.global.u32 	%r640, [%rd6+148];
	xor.b32  	%r964, %r964, %r640;
	ld.global.u32 	%r641, [%rd6+152];
	xor.b32  	%r963, %r963, %r641;
	ld.global.u32 	%r642, [%rd6+156];
	xor.b32  	%r962, %r962, %r642;
$L__BB0_21:
	and.b32  	%r644, %r585, 256;
	setp.eq.s32 	%p12, %r644, 0;
	@%p12 bra 	$L__BB0_23;
	ld.global.u32 	%r645, [%rd6+160];
	xor.b32  	%r966, %r966, %r645;
	ld.global.u32 	%r646, [%rd6+164];
	xor.b32  	%r965, %r965, %r646;
	ld.global.u32 	%r647, [%rd6+168];
	xor.b32  	%r964, %r964, %r647;
	ld.global.u32 	%r648, [%rd6+172];
	xor.b32  	%r963, %r963, %r648;
	ld.global.u32 	%r649, [%rd6+176];
	xor.b32  	%r962, %r962, %r649;
$L__BB0_23:
	and.b32  	%r651, %r585, 512;
	setp.eq.s32 	%p13, %r651, 0;
	@%p13 bra 	$L__BB0_25;
	ld.global.u32 	%r652, [%rd6+180];
	xor.b32  	%r966, %r966, %r652;
	ld.global.u32 	%r653, [%rd6+184];
	xor.b32  	%r965, %r965, %r653;
	ld.global.u32 	%r654, [%rd6+188];
	xor.b32  	%r964, %r964, %r654;
	ld.global.u32 	%r655, [%rd6+192];
	xor.b32  	%r963, %r963, %r655;
	ld.global.u32 	%r656, [%rd6+196];
	xor.b32  	%r962, %r962, %r656;
$L__BB0_25:
	and.b32  	%r658, %r585, 1024;
	setp.eq.s32 	%p14, %r658, 0;
	@%p14 bra 	$L__BB0_27;
	ld.global.u32 	%r659, [%rd6+200];
	xor.b32  	%r966, %r966, %r659;
	ld.global.u32 	%r660, [%rd6+204];
	xor.b32  	%r965, %r965, %r660;
	ld.global.u32 	%r661, [%rd6+208];
	xor.b32  	%r964, %r964, %r661;
	ld.global.u32 	%r662, [%rd6+212];
	xor.b32  	%r963, %r963, %r662;
	ld.global.u32 	%r663, [%rd6+216];
	xor.b32  	%r962, %r962, %r663;
$L__BB0_27:
	and.b32  	%r665, %r585, 2048;
	setp.eq.s32 	%p15, %r665, 0;
	@%p15 bra 	$L__BB0_29;
	ld.global.u32 	%r666, [%rd6+220];
	xor.b32  	%r966, %r966, %r666;
	ld.global.u32 	%r667, [%rd6+224];
	xor.b32  	%r965, %r965, %r667;
	ld.global.u32 	%r668, [%rd6+228];
	xor.b32  	%r964, %r964, %r668;
	ld.global.u32 	%r669, [%rd6+232];
	xor.b32  	%r963, %r963, %r669;
	ld.global.u32 	%r670, [%rd6+236];
	xor.b32  	%r962, %r962, %r670;
$L__BB0_29:
	and.b32  	%r672, %r585, 4096;
	setp.eq.s32 	%p16, %r672, 0;
	@%p16 bra 	$L__BB0_31;
	ld.global.u32 	%r673, [%rd6+240];
	xor.b32  	%r966, %r966, %r673;
	ld.global.u32 	%r674, [%rd6+244];
	xor.b32  	%r965, %r965, %r674;
	ld.global.u32 	%r675, [%rd6+248];
	xor.b32  	%r964, %r964, %r675;
	ld.global.u32 	%r676, [%rd6+252];
	xor.b32  	%r963, %r963, %r676;
	ld.global.u32 	%r677, [%rd6+256];
	xor.b32  	%r962, %r962, %r677;
$L__BB0_31:
	and.b32  	%r679, %r585, 8192;
	setp.eq.s32 	%p17, %r679, 0;
	@%p17 bra 	$L__BB0_33;
	ld.global.u32 	%r680, [%rd6+260];
	xor.b32  	%r966, %r966, %r680;
	ld.global.u32 	%r681, [%rd6+264];
	xor.b32  	%r965, %r965, %r681;
	ld.global.u32 	%r682, [%rd6+268];
	xor.b32  	%r964, %r964, %r682;
	ld.global.u32 	%r683, [%rd6+272];
	xor.b32  	%r963, %r963, %r683;
	ld.global.u32 	%r684, [%rd6+276];
	xor.b32  	%r962, %r962, %r684;
$L__BB0_33:
	and.b32  	%r686, %r585, 16384;
	setp.eq.s32 	%p18, %r686, 0;
	@%p18 bra 	$L__BB0_35;
	ld.global.u32 	%r687, [%rd6+280];
	xor.b32  	%r966, %r966, %r687;
	ld.global.u32 	%r688, [%rd6+284];
	xor.b32  	%r965, %r965, %r688;
	ld.global.u32 	%r689, [%rd6+288];
	xor.b32  	%r964, %r964, %r689;
	ld.global.u32 	%r690, [%rd6+292];
	xor.b32  	%r963, %r963, %r690;
	ld.global.u32 	%r691, [%rd6+296];
	xor.b32  	%r962, %r962, %r691;
$L__BB0_35:
	and.b32  	%r693, %r585, 32768;
	setp.eq.s32 	%p19, %r693, 0;
	@%p19 bra 	$L__BB0_37;
	ld.global.u32 	%r694, [%rd6+300];
	xor.b32  	%r966, %r966, %r694;
	ld.global.u32 	%r695, [%rd6+304];
	xor.b32  	%r965, %r965, %r695;
	ld.global.u32 	%r696, [%rd6+308];
	xor.b32  	%r964, %r964, %r696;
	ld.global.u32 	%r697, [%rd6+312];
	xor.b32  	%r963, %r963, %r697;
	ld.global.u32 	%r698, [%rd6+316];
	xor.b32  	%r962, %r962, %r698;
$L__BB0_37:
	add.s32 	%r961, %r961, 16;
	setp.ne.s32 	%p20, %r961, 32;
	@%p20 bra 	$L__BB0_5;
	mad.lo.s32 	%r699, %r955, -31, %r18;
	add.s32 	%r955, %r699, 1;
	setp.ne.s32 	%p21, %r955, 5;
	@%p21 bra 	$L__BB0_4;
	st.local.u32 	[%rd1+4], %r966;
	st.local.v2.u32 	[%rd1+8], {%r965, %r964};
	st.local.v2.u32 	[%rd1+16], {%r963, %r962};
	setp.eq.s64 	%p22, %rd4, 1;
	@%p22 bra 	$L__BB0_114;
	mov.b32 	%r962, 0;
	mov.u32 	%r963, %r962;
	mov.u32 	%r964, %r962;
	mov.u32 	%r965, %r962;
	mov.u32 	%r966, %r962;
	mov.u32 	%r1047, %r962;
$L__BB0_41:
	mul.wide.u32 	%rd18, %r1047, 4;
	add.s64 	%rd19, %rd1, %rd18;
	ld.local.u32 	%r193, [%rd19+4];
	shl.b32 	%r194, %r1047, 5;
	mov.b32 	%r1053, 0;
$L__BB0_42:
	.pragma "nounroll";
	shr.u32 	%r702, %r193, %r1053;
	and.b32  	%r703, %r702, 1;
	setp.eq.b32 	%p23, %r703, 1;
	not.pred 	%p24, %p23;
	add.s32 	%r704, %r194, %r1053;
	mul.lo.s32 	%r705, %r704, 5;
	mul.wide.u32 	%rd20, %r705, 4;
	add.s64 	%rd7, %rd5, %rd20;
	@%p24 bra 	$L__BB0_44;
	ld.global.u32 	%r706, [%rd7];
	xor.b32  	%r966, %r966, %r706;
	ld.global.u32 	%r707, [%rd7+4];
	xor.b32  	%r965, %r965, %r707;
	ld.global.u32 	%r708, [%rd7+8];
	xor.b32  	%r964, %r964, %r708;
	ld.global.u32 	%r709, [%rd7+12];
	xor.b32  	%r963, %r963, %r709;
	ld.global.u32 	%r710, [%rd7+16];
	xor.b32  	%r962, %r962, %r710;
$L__BB0_44:
	and.b32  	%r712, %r702, 2;
	setp.eq.s32 	%p25, %r712, 0;
	@%p25 bra 	$L__BB0_46;
	ld.global.u32 	%r713, [%rd7+20];
	xor.b32  	%r966, %r966, %r713;
	ld.global.u32 	%r714, [%rd7+24];
	xor.b32  	%r965, %r965, %r714;
	ld.global.u32 	%r715, [%rd7+28];
	xor.b32  	%r964, %r964, %r715;
	ld.global.u32 	%r716, [%rd7+32];
	xor.b32  	%r963, %r963, %r716;
	ld.global.u32 	%r717, [%rd7+36];
	xor.b32  	%r962, %r962, %r717;
$L__BB0_46:
	and.b32  	%r719, %r702, 4;
	setp.eq.s32 	%p26, %r719, 0;
	@%p26 bra 	$L__BB0_48;
	ld.global.u32 	%r720, [%rd7+40];
	xor.b32  	%r966, %r966, %r720;
	ld.global.u32 	%r721, [%rd7+44];
	xor.b32  	%r965, %r965, %r721;
	ld.global.u32 	%r722, [%rd7+48];
	xor.b32  	%r964, %r964, %r722;
	ld.global.u32 	%r723, [%rd7+52];
	xor.b32  	%r963, %r963, %r723;
	ld.global.u32 	%r724, [%rd7+56];
	xor.b32  	%r962, %r962, %r724;
$L__BB0_48:
	and.b32  	%r726, %r702, 8;
	setp.eq.s32 	%p27, %r726, 0;
	@%p27 bra 	$L__BB0_50;
	ld.global.u32 	%r727, [%rd7+60];
	xor.b32  	%r966, %r966, %r727;
	ld.global.u32 	%r728, [%rd7+64];
	xor.b32  	%r965, %r965, %r728;
	ld.global.u32 	%r729, [%rd7+68];
	xor.b32  	%r964, %r964, %r729;
	ld.global.u32 	%r730, [%rd7+72];
	xor.b32  	%r963, %r963, %r730;
	ld.global.u32 	%r731, [%rd7+76];
	xor.b32  	%r962, %r962, %r731;
$L__BB0_50:
	and.b32  	%r733, %r702, 16;
	setp.eq.s32 	%p28, %r733, 0;
	@%p28 bra 	$L__BB0_52;
	ld.global.u32 	%r734, [%rd7+80];
	xor.b32  	%r966, %r966, %r734;
	ld.global.u32 	%r735, [%rd7+84];
	xor.b32  	%r965, %r965, %r735;
	ld.global.u32 	%r736, [%rd7+88];
	xor.b32  	%r964, %r964, %r736;
	ld.global.u32 	%r737, [%rd7+92];
	xor.b32  	%r963, %r963, %r737;
	ld.global.u32 	%r738, [%rd7+96];
	xor.b32  	%r962, %r962, %r738;
$L__BB0_52:
	and.b32  	%r740, %r702, 32;
	setp.eq.s32 	%p29, %r740, 0;
	@%p29 bra 	$L__BB0_54;
	ld.global.u32 	%r741, [%rd7+100];
	xor.b32  	%r966, %r966, %r741;
	ld.global.u32 	%r742, [%rd7+104];
	xor.b32  	%r965, %r965, %r742;
	ld.global.u32 	%r743, [%rd7+108];
	xor.b32  	%r964, %r964, %r743;
	ld.global.u32 	%r744, [%rd7+112];
	xor.b32  	%r963, %r963, %r744;
	ld.global.u32 	%r745, [%rd7+116];
	xor.b32  	%r962, %r962, %r745;
$L__BB0_54:
	and.b32  	%r747, %r702, 64;
	setp.eq.s32 	%p30, %r747, 0;
	@%p30 bra 	$L__BB0_56;
	ld.global.u32 	%r748, [%rd7+120];
	xor.b32  	%r966, %r966, %r748;
	ld.global.u32 	%r749, [%rd7+124];
	xor.b32  	%r965, %r965, %r749;
	ld.global.u32 	%r750, [%rd7+128];
	xor.b32  	%r964, %r964, %r750;
	ld.global.u32 	%r751, [%rd7+132];
	xor.b32  	%r963, %r963, %r751;
	ld.global.u32 	%r752, [%rd7+136];
	xor.b32  	%r962, %r962, %r752;
$L__BB0_56:
	and.b32  	%r754, %r702, 128;
	setp.eq.s32 	%p31, %r754, 0;
	@%p31 bra 	$L__BB0_58;
	ld.global.u32 	%r755, [%rd7+140];
	xor.b32  	%r966, %r966, %r755;
	ld.global.u32 	%r756, [%rd7+144];
	xor.b32  	%r965, %r965, %r756;
	ld.global.u32 	%r757, [%rd7+148];
	xor.b32  	%r964, %r964, %r757;
	ld.global.u32 	%r758, [%rd7+152];
	xor.b32  	%r963, %r963, %r758;
	ld.global.u32 	%r759, [%rd7+156];
	xor.b32  	%r962, %r962, %r759;
$L__BB0_58:
	and.b32  	%r761, %r702, 256;
	setp.eq.s32 	%p32, %r761, 0;
	@%p32 bra 	$L__BB0_60;
	ld.global.u32 	%r762, [%rd7+160];
	xor.b32  	%r966, %r966, %r762;
	ld.global.u32 	%r763, [%rd7+164];
	xor.b32  	%r965, %r965, %r763;
	ld.global.u32 	%r764, [%rd7+168];
	xor.b32  	%r964, %r964, %r764;
	ld.global.u32 	%r765, [%rd7+172];
	xor.b32  	%r963, %r963, %r765;
	ld.global.u32 	%r766, [%rd7+176];
	xor.b32  	%r962, %r962, %r766;
$L__BB0_60:
	and.b32  	%r768, %r702, 512;
	setp.eq.s32 	%p33, %r768, 0;
	@%p33 bra 	$L__BB0_62;
	ld.global.u32 	%r769, [%rd7+180];
	xor.b32  	%r966, %r966, %r769;
	ld.global.u32 	%r770, [%rd7+184];
	xor.b32  	%r965, %r965, %r770;
	ld.global.u32 	%r771, [%rd7+188];
	xor.b32  	%r964, %r964, %r771;
	ld.global.u32 	%r772, [%rd7+192];
	xor.b32  	%r963, %r963, %r772;
	ld.global.u32 	%r773, [%rd7+196];
	xor.b32  	%r962, %r962, %r773;
$L__BB0_62:
	and.b32  	%r775, %r702, 1024;
	setp.eq.s32 	%p34, %r775, 0;
	@%p34 bra 	$L__BB0_64;
	ld.global.u32 	%r776, [%rd7+200];
	xor.b32  	%r966, %r966, %r776;
	ld.global.u32 	%r777, [%rd7+204];
	xor.b32  	%r965, %r965, %r777;
	ld.global.u32 	%r778, [%rd7+208];
	xor.b32  	%r964, %r964, %r778;
	ld.global.u32 	%r779, [%rd7+212];
	xor.b32  	%r963, %r963, %r779;
	ld.global.u32 	%r780, [%rd7+216];
	xor.b32  	%r962, %r962, %r780;
$L__BB0_64:
	and.b32  	%r782, %r702, 2048;
	setp.eq.s32 	%p35, %r782, 0;
	@%p35 bra 	$L__BB0_66;
	ld.global.u32 	%r783, [%rd7+220];
	xor.b32  	%r966, %r966, %r783;
	ld.global.u32 	%r784, [%rd7+224];
	xor.b32  	%r965, %r965, %r784;
	ld.global.u32 	%r785, [%rd7+228];
	xor.b32  	%r964, %r964, %r785;
	ld.global.u32 	%r786, [%rd7+232];
	xor.b32  	%r963, %r963, %r786;
	ld.global.u32 	%r787, [%rd7+236];
	xor.b32  	%r962, %r962, %r787;
$L__BB0_66:
	and.b32  	%r789, %r702, 4096;
	setp.eq.s32 	%p36, %r789, 0;
	@%p36 bra 	$L__BB0_68;
	ld.global.u32 	%r790, [%rd7+240];
	xor.b32  	%r966, %r966, %r790;
	ld.global.u32 	%r791, [%rd7+244];
	xor.b32  	%r965, %r965, %r791;
	ld.global.u32 	%r792, [%rd7+248];
	xor.b32  	%r964, %r964, %r792;
	ld.global.u32 	%r793, [%rd7+252];
	xor.b32  	%r963, %r963, %r793;
	ld.global.u32 	%r794, [%rd7+256];
	xor.b32  	%r962, %r962, %r794;
$L__BB0_68:
	and.b32  	%r796, %r702, 8192;
	setp.eq.s32 	%p37, %r796, 0;
	@%p37 bra 	$L__BB0_70;
	ld.global.u32 	%r797, [%rd7+260];
	xor.b32  	%r966, %r966, %r797;
	ld.global.u32 	%r798, [%rd7+264];
	xor.b32  	%r965, %r965, %r798;
	ld.global.u32 	%r799, [%rd7+268];
	xor.b32  	%r964, %r964, %r799;
	ld.global.u32 	%r800, [%rd7+272];
	xor.b32  	%r963, %r963, %r800;
	ld.global.u32 	%r801, [%rd7+276];
	xor.b32  	%r962, %r962, %r801;
$L__BB0_70:
	and.b32  	%r803, %r702, 16384;
	setp.eq.s32 	%p38, %r803, 0;
	@%p38 bra 	$L__BB0_72;
	ld.global.u32 	%r804, [%rd7+280];
	xor.b32  	%r966, %r966, %r804;
	ld.global.u32 	%r805, [%rd7+284];
	xor.b32  	%r965, %r965, %r805;
	ld.global.u32 	%r806, [%rd7+288];
	xor.b32  	%r964, %r964, %r806;
	ld.global.u32 	%r807, [%rd7+292];
	xor.b32  	%r963, %r963, %r807;
	ld.global.u32 	%r808, [%rd7+296];
	xor.b32  	%r962, %r962, %r808;
$L__BB0_72:
	and.b32  	%r810, %r702, 32768;
	setp.eq.s32 	%p39, %r810, 0;
	@%p39 bra 	$L__BB0_74;
	ld.global.u32 	%r811, [%rd7+300];
	xor.b32  	%r966, %r966, %r811;
	ld.global.u32 	%r812, [%rd7+304];
	xor.b32  	%r965, %r965, %r812;
	ld.global.u32 	%r813, [%rd7+308];
	xor.b32  	%r964, %r964, %r813;
	ld.global.u32 	%r814, [%rd7+312];
	xor.b32  	%r963, %r963, %r814;
	ld.global.u32 	%r815, [%rd7+316];
	xor.b32  	%r962, %r962, %r815;
$L__BB0_74:
	add.s32 	%r1053, %r1053, 16;
	setp.ne.s32 	%p40, %r1053, 32;
	@%p40 bra 	$L__BB0_42;
	mad.lo.s32 	%r816, %r1047, -31, %r194;
	add.s32 	%r1047, %r816, 1;
	setp.ne.s32 	%p41, %r1047, 5;
	@%p41 bra 	$L__BB0_41;
	st.local.u32 	[%rd1+4], %r966;
	st.local.v2.u32 	[%rd1+8], {%r965, %r964};
	st.local.v2.u32 	[%rd1+16], {%r963, %r962};
	setp.ne.s64 	%p42, %rd4, 3;
	@%p42 bra 	$L__BB0_114;
	mov.b32 	%r962, 0;
	mov.u32 	%r963, %r962;
	mov.u32 	%r964, %r962;
	mov.u32 	%r965, %r962;
	mov.u32 	%r966, %r962;
	mov.u32 	%r1139, %r962;
$L__BB0_78:
	mul.wide.u32 	%rd21, %r1139, 4;
	add.s64 	%rd22, %rd1, %rd21;
	ld.local.u32 	%r369, [%rd22+4];
	shl.b32 	%r370, %r1139, 5;
	mov.b32 	%r1145, 0;
$L__BB0_79:
	.pragma "nounroll";
	shr.u32 	%r819, %r369, %r1145;
	and.b32  	%r820, %r819, 1;
	setp.eq.b32 	%p43, %r820, 1;
	not.pred 	%p44, %p43;
	add.s32 	%r821, %r370, %r1145;
	mul.lo.s32 	%r822, %r821, 5;
	mul.wide.u32 	%rd23, %r822, 4;
	add.s64 	%rd8, %rd5, %rd23;
	@%p44 bra 	$L__BB0_81;
	ld.global.u32 	%r823, [%rd8];
	xor.b32  	%r966, %r966, %r823;
	ld.global.u32 	%r824, [%rd8+4];
	xor.b32  	%r965, %r965, %r824;
	ld.global.u32 	%r825, [%rd8+8];
	xor.b32  	%r964, %r964, %r825;
	ld.global.u32 	%r826, [%rd8+12];
	xor.b32  	%r963, %r963, %r826;
	ld.global.u32 	%r827, [%rd8+16];
	xor.b32  	%r962, %r962, %r827;
$L__BB0_81:
	and.b32  	%r829, %r819, 2;
	setp.eq.s32 	%p45, %r829, 0;
	@%p45 bra 	$L__BB0_83;
	ld.global.u32 	%r830, [%rd8+20];
	xor.b32  	%r966, %r966, %r830;
	ld.global.u32 	%r831, [%rd8+24];
	xor.b32  	%r965, %r965, %r831;
	ld.global.u32 	%r832, [%rd8+28];
	xor.b32  	%r964, %r964, %r832;
	ld.global.u32 	%r833, [%rd8+32];
	xor.b32  	%r963, %r963, %r833;
	ld.global.u32 	%r834, [%rd8+36];
	xor.b32  	%r962, %r962, %r834;
$L__BB0_83:
	and.b32  	%r836, %r819, 4;
	setp.eq.s32 	%p46, %r836, 0;
	@%p46 bra 	$L__BB0_85;
	ld.global.u32 	%r837, [%rd8+40];
	xor.b32  	%r966, %r966, %r837;
	ld.global.u32 	%r838, [%rd8+44];
	xor.b32  	%r965, %r965, %r838;
	ld.global.u32 	%r839, [%rd8+48];
	xor.b32  	%r964, %r964, %r839;
	ld.global.u32 	%r840, [%rd8+52];
	xor.b32  	%r963, %r963, %r840;
	ld.global.u32 	%r841, [%rd8+56];
	xor.b32  	%r962, %r962, %r841;
$L__BB0_85:
	and.b32  	%r843, %r819, 8;
	setp.eq.s32 	%p47, %r843, 0;
	@%p47 bra 	$L__BB0_87;
	ld.global.u32 	%r844, [%rd8+60];
	xor.b32  	%r966, %r966, %r844;
	ld.global.u32 	%r845, [%rd8+64];
	xor.b32  	%r965, %r965, %r845;
	ld.global.u32 	%r846, [%rd8+68];
	xor.b32  	%r964, %r964, %r846;
	ld.global.u32 	%r847, [%rd8+72];
	xor.b32  	%r963, %r963, %r847;
	ld.global.u32 	%r848, [%rd8+76];
	xor.b32  	%r962, %r962, %r848;
$L__BB0_87:
	and.b32  	%r850, %r819, 16;
	setp.eq.s32 	%p48, %r850, 0;
	@%p48 bra 	$L__BB0_89;
	ld.global.u32 	%r851, [%rd8+80];
	xor.b32  	%r966, %r966, %r851;
	ld.global.u32 	%r852, [%rd8+84];
	xor.b32  	%r965, %r965, %r852;
	ld.global.u32 	%r853, [%rd8+88];
	xor.b32  	%r964, %r964, %r853;
	ld.global.u32 	%r854, [%rd8+92];
	xor.b32  	%r963, %r963, %r854;
	ld.global.u32 	%r855, [%rd8+96];
	xor.b32  	%r962, %r962, %r855;
$L__BB0_89:
	and.b32  	%r857, %r819, 32;
	setp.eq.s32 	%p49, %r857, 0;
	@%p49 bra 	$L__BB0_91;
	ld.global.u32 	%r858, [%rd8+100];
	xor.b32  	%r966, %r966, %r858;
	ld.global.u32 	%r859, [%rd8+104];
	xor.b32  	%r965, %r965, %r859;
	ld.global.u32 	%r860, [%rd8+108];
	xor.b32  	%r964, %r964, %r860;
	ld.global.u32 	%r861, [%rd8+112];
	xor.b32  	%r963, %r963, %r861;
	ld.global.u32 	%r862, [%rd8+116];
	xor.b32  	%r962, %r962, %r862;
$L__BB0_91:
	and.b32  	%r864, %r819, 64;
	setp.eq.s32 	%p50, %r864, 0;
	@%p50 bra 	$L__BB0_93;
	ld.global.u32 	%r865, [%rd8+120];
	xor.b32  	%r966, %r966, %r865;
	ld.global.u32 	%r866, [%rd8+124];
	xor.b32  	%r965, %r965, %r866;
	ld.global.u32 	%r867, [%rd8+128];
	xor.b32  	%r964, %r964, %r867;
	ld.global.u32 	%r868, [%rd8+132];
	xor.b32  	%r963, %r963, %r868;
	ld.global.u32 	%r869, [%rd8+136];
	xor.b32  	%r962, %r962, %r869;
$L__BB0_93:
	and.b32  	%r871, %r819, 128;
	setp.eq.s32 	%p51, %r871, 0;
	@%p51 bra 	$L__BB0_95;
	ld.global.u32 	%r872, [%rd8+140];
	xor.b32  	%r966, %r966, %r872;
	ld.global.u32 	%r873, [%rd8+144];
	xor.b32  	%r965, %r965, %r873;
	ld.global.u32 	%r874, [%rd8+148];
	xor.b32  	%r964, %r964, %r874;
	ld.global.u32 	%r875, [%rd8+152];
	xor.b32  	%r963, %r963, %r875;
	ld.global.u32 	%r876, [%rd8+156];
	xor.b32  	%r962, %r962, %r876;
$L__BB0_95:
	and.b32  	%r878, %r819, 256;
	setp.eq.s32 	%p52, %r878, 0;
	@%p52 bra 	$L__BB0_97;
	ld.global.u32 	%r879, [%rd8+160];
	xor.b32  	%r966, %r966, %r879;
	ld.global.u32 	%r880, [%rd8+164];
	xor.b32  	%r965, %r965, %r880;
	ld.global.u32 	%r881, [%rd8+168];
	xor.b32  	%r964, %r964, %r881;
	ld.global.u32 	%r882, [%rd8+172];
	xor.b32  	%r963, %r963, %r882;
	ld.global.u32 	%r883, [%rd8+176];
	xor.b32  	%r962, %r962, %r883;
$L__BB0_97:
	and.b32  	%r885, %r819, 512;
	setp.eq.s32 	%p53, %r885, 0;
	@%p53 bra 	$L__BB0_99;
	ld.global.u32 	%r886, [%rd8+180];
	xor.b32  	%r966, %r966, %r886;
	ld.global.u32 	%r887, [%rd8+184];
	xor.b32  	%r965, %r965, %r887;
	ld.global.u32 	%r888, [%rd8+188];
	xor.b32  	%r964, %r964, %r888;
	ld.global.u32 	%r889, [%rd8+192];
	xor.b32  	%r963, %r963, %r889;
	ld.global.u32 	%r890, [%rd8+196];
	xor.b32  	%r962, %r962, %r890;
$L__BB0_99:
	and.b32  	%r892, %r819, 1024;
	setp.eq.s32 	%p54, %r892, 0;
	@%p54 bra 	$L__BB0_101;
	ld.global.u32 	%r893, [%rd8+200];
	xor.b32  	%r966, %r966, %r893;
	ld.global.u32 	%r894, [%rd8+204];
	xor.b32  	%r965, %r965, %r894;
	ld.global.u32 	%r895, [%rd8+208];
	xor.b32  	%r964, %r964, %r895;
	ld.global.u32 	%r896, [%rd8+212];
	xor.b32  	%r963, %r963, %r896;
	ld.global.u32 	%r897, [%rd8+216];
	xor.b32  	%r962, %r962, %r897;
$L__BB0_101:
	and.b32  	%r899, %r819, 2048;
	setp.eq.s32 	%p55, %r899, 0;
	@%p55 bra 	$L__BB0_103;
	ld.global.u32 	%r900, [%rd8+220];
	xor.b32  	%r966, %r966, %r900;
	ld.global.u32 	%r901, [%rd8+224];
	xor.b32  	%r965, %r965, %r901;
	ld.global.u32 	%r902, [%rd8+228];
	xor.b32  	%r964, %r964, %r902;
	ld.global.u32 	%r903, [%rd8+232];
	xor.b32  	%r963, %r963, %r903;
	ld.global.u32 	%r904, [%rd8+236];
	xor.b32  	%r962, %r962, %r904;
$L__BB0_103:
	and.b32  	%r906, %r819, 4096;
	setp.eq.s32 	%p56, %r906, 0;
	@%p56 bra 	$L__BB0_105;
	ld.global.u32 	%r907, [%rd8+240];
	xor.b32  	%r966, %r966, %r907;
	ld.global.u32 	%r908, [%rd8+244];
	xor.b32  	%r965, %r965, %r908;
	ld.global.u32 	%r909, [%rd8+248];
	xor.b32  	%r964, %r964, %r909;
	ld.global.u32 	%r910, [%rd8+252];
	xor.b32  	%r963, %r963, %r910;
	ld.global.u32 	%r911, [%rd8+256];
	xor.b32  	%r962, %r962, %r911;
$L__BB0_105:
	and.b32  	%r913, %r819, 8192;
	setp.eq.s32 	%p57, %r913, 0;
	@%p57 bra 	$L__BB0_107;
	ld.global.u32 	%r914, [%rd8+260];
	xor.b32  	%r966, %r966, %r914;
	ld.global.u32 	%r915, [%rd8+264];
	xor.b32  	%r965, %r965, %r915;
	ld.global.u32 	%r916, [%rd8+268];
	xor.b32  	%r964, %r964, %r916;
	ld.global.u32 	%r917, [%rd8+272];
	xor.b32  	%r963, %r963, %r917;
	ld.global.u32 	%r918, [%rd8+276];
	xor.b32  	%r962, %r962, %r918;
$L__BB0_107:
	and.b32  	%r920, %r819, 16384;
	setp.eq.s32 	%p58, %r920, 0;
	@%p58 bra 	$L__BB0_109;
	ld.global.u32 	%r921, [%rd8+280];
	xor.b32  	%r966, %r966, %r921;
	ld.global.u32 	%r922, [%rd8+284];
	xor.b32  	%r965, %r965, %r922;
	ld.global.u32 	%r923, [%rd8+288];
	xor.b32  	%r964, %r964, %r923;
	ld.global.u32 	%r924, [%rd8+292];
	xor.b32  	%r963, %r963, %r924;
	ld.global.u32 	%r925, [%rd8+296];
	xor.b32  	%r962, %r962, %r925;
$L__BB0_109:
	and.b32  	%r927, %r819, 32768;
	setp.eq.s32 	%p59, %r927, 0;
	@%p59 bra 	$L__BB0_111;
	ld.global.u32 	%r928, [%rd8+300];
	xor.b32  	%r966, %r966, %r928;
	ld.global.u32 	%r929, [%rd8+304];
	xor.b32  	%r965, %r965, %r929;
	ld.global.u32 	%r930, [%rd8+308];
	xor.b32  	%r964, %r964, %r930;
	ld.global.u32 	%r931, [%rd8+312];
	xor.b32  	%r963, %r963, %r931;
	ld.global.u32 	%r932, [%rd8+316];
	xor.b32  	%r962, %r962, %r932;
$L__BB0_111:
	add.s32 	%r1145, %r1145, 16;
	setp.ne.s32 	%p60, %r1145, 32;
	@%p60 bra 	$L__BB0_79;
	mad.lo.s32 	%r933, %r1139, -31, %r370;
	add.s32 	%r1139, %r933, 1;
	setp.ne.s32 	%p61, %r1139, 5;
	@%p61 bra 	$L__BB0_78;
	st.local.u32 	[%rd1+4], %r966;
	st.local.v2.u32 	[%rd1+8], {%r965, %r964};
	st.local.v2.u32 	[%rd1+16], {%r963, %r962};
$L__BB0_114:
	shr.u64 	%rd29, %rd3, 2;
	add.s32 	%r949, %r949, 1;
	setp.gt.u64 	%p62, %rd3, 3;
	@%p62 bra 	$L__BB0_2;
$L__BB0_115:
	setp.lt.s32 	%p63, %r570, 1;
	mov.b32 	%r1245, 0;
	mov.u32 	%r1246, %r1245;
	@%p63 bra 	$L__BB0_125;
	mov.b32 	%r1242, 0;
	mov.u32 	%r1246, %r1242;
	mov.u32 	%r1245, %r1242;
$L__BB0_117:
	mov.u32 	%r555, %r966;
	mov.u32 	%r966, %r965;
	mov.u32 	%r965, %r964;
	mov.u32 	%r964, %r963;
	mov.u32 	%r963, %r962;
	shr.u32 	%r937, %r555, 2;
	xor.b32  	%r938, %r937, %r555;
	shl.b32 	%r939, %r963, 4;
	shl.b32 	%r940, %r938, 1;
	xor.b32  	%r941, %r940, %r939;
	xor.b32  	%r942, %r941, %r938;
	xor.b32  	%r962, %r942, %r963;
	add.s32 	%r1236, %r1236, 362437;
	add.s32 	%r943, %r962, %r1236;
	and.b32  	%r936, %r943, 3;
	setp.gt.s32 	%p64, %r936, 1;
	@%p64 bra 	$L__BB0_122;
	setp.eq.s32 	%p66, %r936, 0;
	@%p66 bra 	$L__BB0_119;
	bra.uni 	$L__BB0_120;
$L__BB0_119:
	add.s32 	%r1246, %r1246, 1;
	bra.uni 	$L__BB0_124;
$L__BB0_120:
	add.s32 	%r1246, %r1246, -1;
	bra.uni 	$L__BB0_124;
$L__BB0_121:
	add.s32 	%r1245, %r1245, 1;
	bra.uni 	$L__BB0_124;
$L__BB0_122:
	setp.eq.s32 	%p65, %r936, 2;
	@%p65 bra 	$L__BB0_121;
	add.s32 	%r1245, %r1245, -1;
$L__BB0_124:
	add.s32 	%r1242, %r1242, 1;
	setp.ne.s32 	%p67, %r1242, %r570;
	@%p67 bra 	$L__BB0_117;
$L__BB0_125:
	cvta.to.global.u64 	%rd24, %rd10;
	cvta.to.global.u64 	%rd25, %rd11;
	shl.b64 	%rd26, %rd2, 2;
	add.s64 	%rd27, %rd24, %rd26;
	st.global.u32 	[%rd27], %r1245;
	add.s64 	%rd28, %rd25, %rd26;
	st.global.u32 	[%rd28], %r1246;
	ret;

}


// ===== COMPILED SASS (sm_100) =====

	.target	sm_100

	.elftype	@"ET_EXEC"


//--------------------- .note.nv.tkinfo           --------------------------
	.section	.note.nv.tkinfo,"",@"SHT_NOTE"
	.sectionflags	@"SHF_NOTE_NV_TKINFO"
	.tkinfo
        /*0018*/ 	.word	0x00000002
        /*0030*/ 	.string	""
        /*0030*/ 	.string	"ptxas"
        /*0030*/ 	.string	"Cuda compilation tools, release 13.0, V13.0.88"
        /*0030*/ 	.string	"Build cuda_13.0.r13.0/compiler.36424714_0"
        /*0030*/ 	.string	"-arch sm_100 -m 64 "



//--------------------- .note.nv.cuinfo           --------------------------
	.section	.note.nv.cuinfo,"",@"SHT_NOTE"
	.sectionflags	@"SHF_NOTE_NV_CUINFO"
        /*0018*/ 	.short	0x0002
        /*001a*/ 	.short	0x0064
        /*001c*/ 	.short	0x0082
	.zero		2


//--------------------- .nv.info                  --------------------------
	.section	.nv.info,"",@"SHT_CUDA_INFO"
	.align	4


	//----- nvinfo : EIATTR_REGCOUNT
	.align		4
        /*0000*/ 	.byte	0x04, 0x2f
        /*0002*/ 	.short	(.L_10 - .L_9)
	.align		4
.L_9:
        /*0004*/ 	.word	index@(_Z12random_walksPiS_iij)
        /*0008*/ 	.word	0x0000001f


	//----- nvinfo : EIATTR_FRAME_SIZE
	.align		4
.L_10:
        /*000c*/ 	.byte	0x04, 0x11
        /*000e*/ 	.short	(.L_12 - .L_11)
	.align		4
.L_11:
        /*0010*/ 	.word	index@(_Z12random_walksPiS_iij)
        /*0014*/ 	.word	0x00000030


	//----- nvinfo : EIATTR_MIN_STACK_SIZE
	.align		4
.L_12:
        /*0018*/ 	.byte	0x04, 0x12
        /*001a*/ 	.short	(.L_14 - .L_13)
	.align		4
.L_13:
        /*001c*/ 	.word	index@(_Z12random_walksPiS_iij)
        /*0020*/ 	.word	0x00000030
.L_14:


//--------------------- .nv.compat                --------------------------
	.section	.nv.compat,"",@"SHT_CUDA_COMPAT_INFO"
	.align	4
        /*0000*/ 	.byte	0x02, 0x09, 0x00, 0x00, 0x02, 0x02, 0x01, 0x00, 0x02, 0x05, 0x05, 0x00, 0x03, 0x07, 0x01, 0x01
        /*0010*/ 	.byte	0x02, 0x03, 0x00, 0x00, 0x02, 0x06, 0x01, 0x00, 0x04, 0x0b, 0x08, 0x00, 0x09, 0x00, 0x00, 0x00
        /*0020*/ 	.byte	0x00, 0x00, 0x00, 0x00


//--------------------- .nv.info._Z12random_walksPiS_iij --------------------------
	.section	.nv.info._Z12random_walksPiS_iij,"",@"SHT_CUDA_INFO"
	.sectionflags	@""
	.align	4


	//----- nvinfo : EIATTR_CUDA_API_VERSION
	.align		4
        /*0000*/ 	.byte	0x04, 0x37
        /*0002*/ 	.short	(.L_16 - .L_15)
.L_15:
        /*0004*/ 	.word	0x00000082


	//----- nvinfo : EIATTR_KPARAM_INFO
	.align		4
.L_16:
        /*0008*/ 	.byte	0x04, 0x17
        /*000a*/ 	.short	(.L_18 - .L_17)
.L_17:
        /*000c*/ 	.word	0x00000000
        /*0010*/ 	.short	0x0004
        /*0012*/ 	.short	0x0018
        /*0014*/ 	.byte	0x00, 0xf0, 0x11, 0x00


	//----- nvinfo : EIATTR_KPARAM_INFO
	.align		4
.L_18:
        /*0018*/ 	.byte	0x04, 0x17
        /*001a*/ 	.short	(.L_20 - .L_19)
.L_19:
        /*001c*/ 	.word	0x00000000
        /*0020*/ 	.short	0x0003
        /*0022*/ 	.short	0x0014
        /*0024*/ 	.byte	0x00, 0xf0, 0x11, 0x00


	//----- nvinfo : EIATTR_KPARAM_INFO
	.align		4
.L_20:
        /*0028*/ 	.byte	0x04, 0x17
        /*002a*/ 	.short	(.L_22 - .L_21)
.L_21:
        /*002c*/ 	.word	0x00000000
        /*0030*/ 	.short	0x0002
        /*0032*/ 	.short	0x0010
        /*0034*/ 	.byte	0x00, 0xf0, 0x11, 0x00


	//----- nvinfo : EIATTR_KPARAM_INFO
	.align		4
.L_22:
        /*0038*/ 	.byte	0x04, 0x17
        /*003a*/ 	.short	(.L_24 - .L_23)
.L_23:
        /*003c*/ 	.word	0x00000000
        /*0040*/ 	.short	0x0001
        /*0042*/ 	.short	0x0008
        /*0044*/ 	.byte	0x00, 0xf5, 0x21, 0x00


	//----- nvinfo : EIATTR_KPARAM_INFO
	.align		4
.L_24:
        /*0048*/ 	.byte	0x04, 0x17
        /*004a*/ 	.short	(.L_26 - .L_25)
.L_25:
        /*004c*/ 	.word	0x00000000
        /*0050*/ 	.short	0x0000
        /*0052*/ 	.short	0x0000
        /*0054*/ 	.byte	0x00, 0xf5, 0x21, 0x00


	//----- nvinfo : EIATTR_SPARSE_MMA_MASK
	.align		4
.L_26:
        /*0058*/ 	.byte	0x03, 0x50
        /*005a*/ 	.short	0x0000


	//----- nvinfo : EIATTR_MAXREG_COUNT
	.align		4
        /*005c*/ 	.byte	0x03, 0x1b
        /*005e*/ 	.short	0x00ff


	//----- nvinfo : EIATTR_MERCURY_ISA_VERSION
	.align		4
        /*0060*/ 	.byte	0x03, 0x5f
        /*0062*/ 	.short	0x0101


	//----- nvinfo : EIATTR_VRC_CTA_INIT_COUNT
	.align		4
        /*0064*/ 	.byte	0x02, 0x4a
	.zero		1
	.zero		1


	//----- nvinfo : EIATTR_EXIT_INSTR_OFFSETS
	.align		4
        /*0068*/ 	.byte	0x04, 0x1c
        /*006a*/ 	.short	(.L_28 - .L_27)


	//   ....[0]....
.L_27:
        /*006c*/ 	.word	0x00002a40


	//----- nvinfo : EIATTR_CRS_STACK_SIZE
	.align		4
.L_28:
        /*0070*/ 	.byte	0x04, 0x1e
        /*0072*/ 	.short	(.L_30 - .L_29)
.L_29:
        /*0074*/ 	.word	0x00000000


	//----- nvinfo : EIATTR_CBANK_PARAM_SIZE
	.align		4
.L_30:
        /*0078*/ 	.byte	0x03, 0x19
        /*007a*/ 	.short	0x001c


	//----- nvinfo : EIATTR_PARAM_CBANK
	.align		4
        /*007c*/ 	.byte	0x04, 0x0a
        /*007e*/ 	.short	(.L_32 - .L_31)
	.align		4
.L_31:
        /*0080*/ 	.word	index@(.nv.constant0._Z12random_walksPiS_iij)
        /*0084*/ 	.short	0x0380
        /*0086*/ 	.short	0x001c


	//----- nvinfo : EIATTR_SW_WAR
	.align		4
.L_32:
        /*0088*/ 	.byte	0x04, 0x36
        /*008a*/ 	.short	(.L_34 - .L_33)
.L_33:
        /*008c*/ 	.word	0x00000008
.L_34:


//--------------------- .nv.callgraph             --------------------------
	.section	.nv.callgraph,"",@"SHT_CUDA_CALLGRAPH"
	.align	4
	.sectionentsize	8
	.align		4
        /*0000*/ 	.word	0x00000000
	.align		4
        /*0004*/ 	.word	0xffffffff
	.align		4
        /*0008*/ 	.word	0x00000000
	.align		4
        /*000c*/ 	.word	0xfffffffe
	.align		4
        /*0010*/ 	.word	0x00000000
	.align		4
        /*0014*/ 	.word	0xfffffffd
	.align		4
        /*0018*/ 	.word	0x00000000
	.align		4
        /*001c*/ 	.word	0xfffffffc


//--------------------- .nv.constant4             --------------------------
	.section	.nv.constant4,"a",@progbits
	.align	8
	.align		8
.nv.constant4:
        /*0000*/ 	.dword	precalc_xorwow_matrix
	.align		8
        /*0008*/ 	.dword	precalc_xorwow_offset_matrix
	.align		8
        /*0010*/ 	.dword	mrg32k3aM1
	.align		8
        /*0018*/ 	.dword	mrg32k3aM2
	.align		8
        /*0020*/ 	.dword	mrg32k3aM1SubSeq
	.align		8
        /*0028*/ 	.dword	mrg32k3aM2SubSeq
	.align		8
        /*0030*/ 	.dword	mrg32k3aM1Seq
	.align		8
        /*0038*/ 	.dword	mrg32k3aM2Seq


//--------------------- .nv.constant3             --------------------------
	.section	.nv.constant3,"a",@progbits
	.align	8
.nv.constant3:
	.type		__cr_lgamma_table,@object
	.size		__cr_lgamma_table,(.L_8 - __cr_lgamma_table)
__cr_lgamma_table:
        /*0000*/ 	.byte	0x00, 0x00, 0x00, 0x00, 0x00, 0x00, 0x00, 0x00, 0x00, 0x00, 0x00, 0x00, 0x00, 0x00, 0x00, 0x00
        /*0010*/ 	.byte	0xef, 0x39, 0xfa, 0xfe, 0x42, 0x2e, 0xe6, 0x3f, 0x02, 0x20, 0x2a, 0xfa, 0x0b, 0xab, 0xfc, 0x3f
        /*0020*/ 	.byte	0xf9, 0x2c, 0x92, 0x7c, 0xa7, 0x6c, 0x09, 0x40, 0xc9, 0x79, 0x44, 0x3c, 0x64, 0x26, 0x13, 0x40
        /*0030*/ 	.byte	0xca, 0x01, 0xcf, 0x3a, 0x27, 0x51, 0x1a, 0x40, 0x30, 0xcc, 0x2d, 0xf3, 0xe1, 0x0c, 0x21, 0x40
        /*0040*/ 	.byte	0x0d, 0xb7, 0xfc, 0x82, 0x8e, 0x35, 0x25, 0x40
.L_8:


//--------------------- .text._Z12random_walksPiS_iij --------------------------
	.section	.text._Z12random_walksPiS_iij,"ax",@progbits
	.align	128
        .global         _Z12random_walksPiS_iij
        .type           _Z12random_walksPiS_iij,@function
        .size           _Z12random_walksPiS_iij,(.L_x_17 - _Z12random_walksPiS_iij)
        .other          _Z12random_walksPiS_iij,@"STO_CUDA_ENTRY STV_DEFAULT"
_Z12random_walksPiS_iij:
.text._Z12random_walksPiS_iij:
[----:B------:R-:W0:Y:S08]  /*0000*/  LDC R1, c[0x0][0x37c] ;  /* 0x0000df00ff017b82 */ /* 0x000e300000000800 */
[----:B------:R-:W1:Y:S01]  /*0010*/  LDC R0, c[0x0][0x398] ;  /* 0x0000e600ff007b82 */ /* 0x000e620000000800 */
[----:B------:R-:W2:Y:S01]  /*0020*/  S2R R7, SR_TID.X ;  /* 0x0000000000077919 */ /* 0x000ea20000002100 */
[----:B0-----:R-:W-:Y:S01]  /*0030*/  VIADD R1, R1, 0xffffffd0 ;  /* 0xffffffd001017836 */ /* 0x001fe20000000000 */
[----:B------:R-:W0:Y:S01]  /*0040*/  LDCU.64 UR6, c[0x0][0x358] ;  /* 0x00006b00ff0677ac */ /* 0x000e220008000a00 */
[----:B------:R-:W-:Y:S01]  /*0050*/  IMAD.MOV.U32 R13, RZ, RZ, -0x75bd8fc ;  /* 0xf8a42704ff0d7424 */ /* 0x000fe200078e00ff */
[----:B------:R-:W-:Y:S01]  /*0060*/  BSSY.RECONVERGENT B0, `(.L_x_0) ;  /* 0x0000269000007945 */ /* 0x000fe20003800200 */
[----:B------:R-:W-:-:S02]  /*0070*/  IMAD.MOV.U32 R10, RZ, RZ, -0x23270784 ;  /* 0xdcd8f87cff0a7424 */ /* 0x000fc400078e00ff */
[----:B------:R-:W2:Y:S08]  /*0080*/  S2UR UR4, SR_CTAID.X ;  /* 0x00000000000479c3 */ /* 0x000eb00000002500 */
[----:B------:R-:W2:Y:S01]  /*0090*/  LDC R4, c[0x0][0x360] ;  /* 0x0000d800ff047b82 */ /* 0x000ea20000000800 */
[----:B-1----:R-:W-:-:S05]  /*00a0*/  LOP3.LUT R0, R0, 0xaad26b49, RZ, 0x3c, !PT ;  /* 0xaad26b4900007812 */ /* 0x002fca00078e3cff */
[----:B------:R-:W-:-:S04]  /*00b0*/  IMAD R0, R0, 0x4182bed5, RZ ;  /* 0x4182bed500007824 */ /* 0x000fc800078e02ff */
[C---:B------:R-:W-:Y:S01]  /*00c0*/  VIADD R5, R0.reuse, 0x583f19 ;  /* 0x00583f1900057836 */ /* 0x040fe20000000000 */
[C---:B------:R-:W-:Y:S01]  /*00d0*/  LOP3.LUT R6, R0.reuse, 0x159a55e5, RZ, 0x3c, !PT ;  /* 0x159a55e500067812 */ /* 0x040fe200078e3cff */
[C---:B------:R-:W-:Y:S02]  /*00e0*/  VIADD R2, R0.reuse, 0xd9f6dc18 ;  /* 0xd9f6dc1800027836 */ /* 0x040fe40000000000 */
[----:B------:R-:W-:Y:S02]  /*00f0*/  IMAD.MOV.U32 R11, RZ, RZ, R5 ;  /* 0x000000ffff0b7224 */ /* 0x000fe400078e0005 */
[----:B------:R-:W-:Y:S02]  /*0100*/  IMAD.MOV.U32 R12, RZ, RZ, R6 ;  /* 0x000000ffff0c7224 */ /* 0x000fe400078e0006 */
[----:B------:R-:W-:Y:S01]  /*0110*/  VIADD R3, R0, 0x75bcd15 ;  /* 0x075bcd1500037836 */ /* 0x000fe20000000000 */
[----:B------:R1:W-:Y:S01]  /*0120*/  STL.64 [R1+0x10], R10 ;  /* 0x0000100a01007387 */ /* 0x0003e20000100a00 */
[----:B--2---:R-:W-:-:S02]  /*0130*/  IMAD R0, R4, UR4, R7 ;  /* 0x0000000404007c24 */ /* 0x004fc4000f8e0207 */
[----:B------:R-:W-:Y:S01]  /*0140*/  IMAD.MOV.U32 R7, RZ, RZ, -0x75bd8fc ;  /* 0xf8a42704ff077424 */ /* 0x000fe200078e00ff */
[----:B------:R1:W-:Y:S01]  /*0150*/  STL.64 [R1+0x8], R12 ;  /* 0x0000080c01007387 */ /* 0x0003e20000100a00 */
[----:B------:R-:W-:Y:S01]  /*0160*/  IMAD.MOV.U32 R4, RZ, RZ, -0x23270784 ;  /* 0xdcd8f87cff047424 */ /* 0x000fe200078e00ff */
[----:B------:R-:W-:Y:S02]  /*0170*/  ISETP.NE.AND P0, PT, R0, RZ, PT ;  /* 0x000000ff0000720c */ /* 0x000fe40003f05270 */
[----:B------:R1:W-:Y:S01]  /*0180*/  STL.64 [R1], R2 ;  /* 0x0000000201007387 */ /* 0x0003e20000100a00 */
[----:B------:R-:W-:-:S10]  /*0190*/  SHF.R.S32.HI R8, RZ, 0x1f, R0 ;  /* 0x0000001fff087819 */ /* 0x000fd40000011400 */
[----:B0-----:R-:W-:Y:S05]  /*01a0*/  @!P0 BRA `(.L_x_1) ;  /* 0x0000002400508947 */ /* 0x001fea0003800000 */
[----:B------:R-:W-:Y:S02]  /*01b0*/  IMAD.MOV.U32 R15, RZ, RZ, R8 ;  /* 0x000000ffff0f7224 */ /* 0x000fe400078e0008 */
[----:B-1----:R-:W-:Y:S02]  /*01c0*/  IMAD.MOV.U32 R13, RZ, RZ, RZ ;  /* 0x000000ffff0d7224 */ /* 0x002fe400078e00ff */
[----:B------:R-:W-:Y:S02]  /*01d0*/  IMAD.MOV.U32 R12, RZ, RZ, R0 ;  /* 0x000000ffff0c7224 */ /* 0x000fe400078e0000 */
[----:B------:R-:W-:Y:S02]  /*01e0*/  IMAD.MOV.U32 R7, RZ, RZ, -0x75bd8fc ;  /* 0xf8a42704ff077424 */ /* 0x000fe400078e00ff */
[----:B------:R-:W-:-:S07]  /*01f0*/  IMAD.MOV.U32 R4, RZ, RZ, -0x23270784 ;  /* 0xdcd8f87cff047424 */ /* 0x000fce00078e00ff */
.L_x_10:
[----:B------:R-:W-:Y:S01]  /*0200*/  LOP3.LUT R8, R12, 0x3, RZ, 0xc0, !PT ;  /* 0x000000030c087812 */ /* 0x000fe200078ec0ff */
[----:B------:R-:W-:Y:S03]  /*0210*/  BSSY.RECONVERGENT B1, `(.L_x_2) ;  /* 0x0000247000017945 */ /* 0x000fe60003800200 */
[----:B------:R-:W-:-:S04]  /*0220*/  ISETP.NE.U32.AND P0, PT, R8, RZ, PT ;  /* 0x000000ff0800720c */ /* 0x000fc80003f05070 */
[----:B------:R-:W-:-:S13]  /*0230*/  ISETP.NE.AND.EX P0, PT, RZ, RZ, PT, P0 ;  /* 0x000000ffff00720c */ /* 0x000fda0003f05300 */
[----:B0-----:R-:W-:Y:S05]  /*0240*/  @!P0 BRA `(.L_x_3) ;  /* 0x00000024000c8947 */ /* 0x001fea0003800000 */
[----:B------:R-:W0:Y:S01]  /*0250*/  LDC.64 R10, c[0x4][RZ] ;  /* 0x01000000ff0a7b82 */ /* 0x000e220000000a00 */
[----:B------:R-:W-:Y:S01]  /*0260*/  IMAD.MOV.U32 R14, RZ, RZ, RZ ;  /* 0x000000ffff0e7224 */ /* 0x000fe200078e00ff */
[----:B------:R-:W-:Y:S02]  /*0270*/  CS2R R4, SRZ ;  /* 0x0000000000047805 */ /* 0x000fe4000001ff00 */
[----:B------:R-:W-:Y:S01]  /*0280*/  CS2R R6, SRZ ;  /* 0x0000000000067805 */ /* 0x000fe2000001ff00 */
[----:B------:R-:W-:Y:S02]  /*0290*/  IMAD.MOV.U32 R3, RZ, RZ, RZ ;  /* 0x000000ffff037224 */ /* 0x000fe400078e00ff */
[----:B0-----:R-:W-:-:S07]  /*02a0*/  IMAD.WIDE.U32 R10, R13, 0xc80, R10 ;  /* 0x00000c800d0a7825 */ /* 0x001fce00078e000a */
.L_x_5:
[----:B------:R-:W-:-:S06]  /*02b0*/  IMAD R16, R14, 0x4, R1 ;  /* 0x000000040e107824 */ /* 0x000fcc00078e0201 */
[----:B------:R-:W5:Y:S01]  /*02c0*/  LDL R16, [R16+0x4] ;  /* 0x0000040010107983 */ /* 0x000f620000100800 */
[----:B------:R-:W-:-:S05]  /*02d0*/  UMOV UR4, URZ ;  /* 0x000000ff00047c82 */ /* 0x000fca0008000000 */
.L_x_4:
[----:B-----5:R-:W-:Y:S01]  /*02e0*/  SHF.R.U32.HI R21, RZ, UR4, R16 ;  /* 0x00000004ff157c19 */ /* 0x020fe20008011610 */
[----:B------:R-:W-:-:S03]  /*02f0*/  IMAD.SHL.U32 R8, R14, 0x20, RZ ;  /* 0x000000200e087824 */ /* 0x000fc600078e00ff */
[----:B------:R-:W-:Y:S01]  /*0300*/  LOP3.LUT R9, R21, 0x1, RZ, 0xc0, !PT ;  /* 0x0000000115097812 */ /* 0x000fe200078ec0ff */
[----:B------:R-:W-:-:S03]  /*0310*/  VIADD R8, R8, UR4 ;  /* 0x0000000408087c36 */ /* 0x000fc60008000000 */
[----:B------:R-:W-:Y:S01]  /*0320*/  ISETP.NE.U32.AND P0, PT, R9, 0x1, PT ;  /* 0x000000010900780c */ /* 0x000fe20003f05070 */
[----:B------:R-:W-:-:S03]  /*0330*/  IMAD R9, R8, 0x5, RZ ;  /* 0x0000000508097824 */ /* 0x000fc600078e02ff */
[----:B------:R-:W-:Y:S01]  /*0340*/  R2P PR, R21, 0x7e ;  /* 0x0000007e15007804 */ /* 0x000fe20000000000 */
[----:B------:R-:W-:-:S08]  /*0350*/  IMAD.WIDE.U32 R8, R9, 0x4, R10 ;  /* 0x0000000409087825 */ /* 0x000fd000078e000a */
[----:B------:R-:W2:Y:S04]  /*0360*/  @!P0 LDG.E R20, desc[UR6][R8.64+0x10] ;  /* 0x0000100608148981 */ /* 0x000ea8000c1e1900 */
[----:B------:R-:W3:Y:S04]  /*0370*/  @P1 LDG.E R22, desc[UR6][R8.64+0x24] ;  /* 0x0000240608161981 */ /* 0x000ee8000c1e1900 */
[----:B------:R-:W4:Y:S04]  /*0380*/  @P2 LDG.E R24, desc[UR6][R8.64+0x38] ;  /* 0x0000380608182981 */ /* 0x000f28000c1e1900 */
[----:B------:R-:W4:Y:S04]  /*0390*/  @P3 LDG.E R26, desc[UR6][R8.64+0x4c] ;  /* 0x00004c06081a3981 */ /* 0x000f28000c1e1900 */
[----:B------:R-:W4:Y:S04]  /*03a0*/  @P4 LDG.E R28, desc[UR6][R8.64+0x60] ;  /* 0x00006006081c4981 */ /* 0x000f28000c1e1900 */
[----:B------:R-:W4:Y:S04]  /*03b0*/  @!P0 LDG.E R18, desc[UR6][R8.64] ;  /* 0x0000000608128981 */ /* 0x000f28000c1e1900 */
[----:B------:R-:W4:Y:S04]  /*03c0*/  @!P0 LDG.E R17, desc[UR6][R8.64+0x4] ;  /* 0x0000040608118981 */ /* 0x000f28000c1e1900 */
[----:B------:R-:W4:Y:S04]  /*03d0*/  @P5 LDG.E R19, desc[UR6][R8.64+0x74] ;  /* 0x0000740608135981 */ /* 0x000f28000c1e1900 */
[----:B------:R-:W4:Y:S04]  /*03e0*/  @P1 LDG.E R23, desc[UR6][R8.64+0x20] ;  /* 0x0000200608171981 */ /* 0x000f28000c1e1900 */
[----:B------:R-:W4:Y:S01]  /*03f0*/  @P3 LDG.E R25, desc[UR6][R8.64+0x48] ;  /* 0x0000480608193981 */ /* 0x000f22000c1e1900 */
[----:B--2---:R-:W-:-:S03]  /*0400*/  @!P0 LOP3.LUT R5, R5, R20, RZ, 0x3c, !PT ;  /* 0x0000001405058212 */ /* 0x004fc600078e3cff */
[----:B------:R-:W2:Y:S01]  /*0410*/  @P1 LDG.E R20, desc[UR6][R8.64+0x14] ;  /* 0x0000140608141981 */ /* 0x000ea2000c1e1900 */
[----:B---3--:R-:W-:-:S03]  /*0420*/  @P1 LOP3.LUT R5, R5, R22, RZ, 0x3c, !PT ;  /* 0x0000001605051212 */ /* 0x008fc600078e3cff */
[----:B------:R-:W3:Y:S01]  /*0430*/  @P1 LDG.E R22, desc[UR6][R8.64+0x1c] ;  /* 0x00001c0608161981 */ /* 0x000ee2000c1e1900 */
[----:B----4-:R-:W-:-:S03]  /*0440*/  @P2 LOP3.LUT R5, R5, R24, RZ, 0x3c, !PT ;  /* 0x0000001805052212 */ /* 0x010fc600078e3cff */
[----:B------:R-:W4:Y:S01]  /*0450*/  @P2 LDG.E R24, desc[UR6][R8.64+0x28] ;  /* 0x0000280608182981 */ /* 0x000f22000c1e1900 */
[----:B------:R-:W-:-:S03]  /*0460*/  @P3 LOP3.LUT R5, R5, R26, RZ, 0x3c, !PT ;  /* 0x0000001a05053212 */ /* 0x000fc600078e3cff */
[----:B------:R-:W3:Y:S01]  /*0470*/  @P6 LDG.E R26, desc[UR6][R8.64+0x88] ;  /* 0x00008806081a6981 */ /* 0x000ee2000c1e1900 */
[----:B------:R-:W-:Y:S02]  /*0480*/  @P4 LOP3.LUT R5, R5, R28, RZ, 0x3c, !PT ;  /* 0x0000001c05054212 */ /* 0x000fe400078e3cff */
[----:B------:R-:W-:Y:S02]  /*0490*/  @!P0 LOP3.LUT R3, R3, R18, RZ, 0x3c, !PT ;  /* 0x0000001203038212 */ /* 0x000fe400078e3cff */
[----:B------:R-:W3:Y:S01]  /*04a0*/  @!P0 LDG.E R18, desc[UR6][R8.64+0x8] ;  /* 0x0000080608128981 */ /* 0x000ee2000c1e1900 */
[----:B------:R-:W-:-:S03]  /*04b0*/  @!P0 LOP3.LUT R6, R6, R17, RZ, 0x3c, !PT ;  /* 0x0000001106068212 */ /* 0x000fc600078e3cff */
[----:B------:R-:W3:Y:S01]  /*04c0*/  @!P0 LDG.E R17, desc[UR6][R8.64+0xc] ;  /* 0x00000c0608118981 */ /* 0x000ee2000c1e1900 */
[----:B------:R-:W-:-:S03]  /*04d0*/  @P5 LOP3.LUT R5, R5, R19, RZ, 0x3c, !PT ;  /* 0x0000001305055212 */ /* 0x000fc600078e3cff */
[----:B------:R-:W3:Y:S01]  /*04e0*/  @P1 LDG.E R19, desc[UR6][R8.64+0x18] ;  /* 0x0000180608131981 */ /* 0x000ee2000c1e1900 */
[----:B--2---:R-:W-:-:S03]  /*04f0*/  @P1 LOP3.LUT R3, R3, R20, RZ, 0x3c, !PT ;  /* 0x0000001403031212 */ /* 0x004fc600078e3cff */
[----:B------:R-:W2:Y:S01]  /*0500*/  @P3 LDG.E R20, desc[UR6][R8.64+0x3c] ;  /* 0x00003c0608143981 */ /* 0x000ea2000c1e1900 */
[----:B----4-:R-:W-:-:S03]  /*0510*/  @P2 LOP3.LUT R3, R3, R24, RZ, 0x3c, !PT ;  /* 0x0000001803032212 */ /* 0x010fc600078e3cff */
[----:B------:R-:W4:Y:S01]  /*0520*/  @P4 LDG.E R24, desc[UR6][R8.64+0x50] ;  /* 0x0000500608184981 */ /* 0x000f22000c1e1900 */
[----:B---3--:R-:W-:-:S03]  /*0530*/  @!P0 LOP3.LUT R7, R7, R18, RZ, 0x3c, !PT ;  /* 0x0000001207078212 */ /* 0x008fc600078e3cff */
[----:B------:R-:W3:Y:S01]  /*0540*/  @P2 LDG.E R18, desc[UR6][R8.64+0x30] ;  /* 0x0000300608122981 */ /* 0x000ee2000c1e1900 */
[----:B------:R-:W-:-:S03]  /*0550*/  @!P0 LOP3.LUT R4, R4, R17, RZ, 0x3c, !PT ;  /* 0x0000001104048212 */ /* 0x000fc600078e3cff */
[----:B------:R-:W3:Y:S01]  /*0560*/  @P2 LDG.E R17, desc[UR6][R8.64+0x2c] ;  /* 0x00002c0608112981 */ /* 0x000ee2000c1e1900 */
[----:B------:R-:W-:-:S03]  /*0570*/  @P1 LOP3.LUT R6, R6, R19, RZ, 0x3c, !PT ;  /* 0x0000001306061212 */ /* 0x000fc600078e3cff */
[----:B------:R-:W3:Y:S01]  /*0580*/  @P2 LDG.E R19, desc[UR6][R8.64+0x34] ;  /* 0x0000340608132981 */ /* 0x000ee2000c1e1900 */
[----:B------:R-:W-:Y:S02]  /*0590*/  @P1 LOP3.LUT R7, R7, R22, RZ, 0x3c, !PT ;  /* 0x0000001607071212 */ /* 0x000fe400078e3cff */
[----:B------:R-:W-:Y:S01]  /*05a0*/  @P1 LOP3.LUT R4, R4, R23, RZ, 0x3c, !PT ;  /* 0x0000001704041212 */ /* 0x000fe200078e3cff */
[----:B------:R-:W3:Y:S04]  /*05b0*/  @P3 LDG.E R22, desc[UR6][R8.64+0x44] ;  /* 0x0000440608163981 */ /* 0x000ee8000c1e1900 */
[----:B------:R-:W3:Y:S01]  /*05c0*/  @P3 LDG.E R23, desc[UR6][R8.64+0x40] ;  /* 0x0000400608173981 */ /* 0x000ee2000c1e1900 */
[----:B--2---:R-:W-:-:S03]  /*05d0*/  @P3 LOP3.LUT R3, R3, R20, RZ, 0x3c, !PT ;  /* 0x0000001403033212 */ /* 0x004fc600078e3cff */
[----:B------:R-:W2:Y:S01]  /*05e0*/  @P5 LDG.E R20, desc[UR6][R8.64+0x64] ;  /* 0x0000640608145981 */ /* 0x000ea2000c1e1900 */
[----:B----4-:R-:W-:-:S03]  /*05f0*/  @P4 LOP3.LUT R3, R3, R24, RZ, 0x3c, !PT ;  /* 0x0000001803034212 */ /* 0x010fc600078e3cff */
[----:B------:R-:W4:Y:S01]  /*0600*/  @P6 LDG.E R24, desc[UR6][R8.64+0x78] ;  /* 0x0000780608186981 */ /* 0x000f22000c1e1900 */
[----:B---3--:R-:W-:-:S03]  /*0610*/  @P2 LOP3.LUT R7, R7, R18, RZ, 0x3c, !PT ;  /* 0x0000001207072212 */ /* 0x008fc600078e3cff */
[----:B------:R-:W3:Y:S01]  /*0620*/  @P4 LDG.E R18, desc[UR6][R8.64+0x58] ;  /* 0x0000580608124981 */ /* 0x000ee2000c1e1900 */
[----:B------:R-:W-:-:S03]  /*0630*/  @P2 LOP3.LUT R6, R6, R17, RZ, 0x3c, !PT ;  /* 0x0000001106062212 */ /* 0x000fc600078e3cff */
[----:B------:R-:W3:Y:S01]  /*0640*/  @P4 LDG.E R17, desc[UR6][R8.64+0x54] ;  /* 0x0000540608114981 */ /* 0x000ee2000c1e1900 */
[----:B------:R-:W-:-:S03]  /*0650*/  @P2 LOP3.LUT R4, R4, R19, RZ, 0x3c, !PT ;  /* 0x0000001304042212 */ /* 0x000fc600078e3cff */
[----:B------:R-:W3:Y:S01]  /*0660*/  @P4 LDG.E R19, desc[UR6][R8.64+0x5c] ;  /* 0x00005c0608134981 */ /* 0x000ee2000c1e1900 */
[----:B------:R-:W-:Y:S02]  /*0670*/  @P3 LOP3.LUT R7, R7, R22, RZ, 0x3c, !PT ;  /* 0x0000001607073212 */ /* 0x000fe400078e3cff */
[----:B------:R-:W-:Y:S01]  /*0680*/  @P3 LOP3.LUT R4, R4, R25, RZ, 0x3c, !PT ;  /* 0x0000001904043212 */ /* 0x000fe200078e3cff */
[----:B------:R-:W3:Y:S01]  /*0690*/  @P5 LDG.E R22, desc[UR6][R8.64+0x6c] ;  /* 0x00006c0608165981 */ /* 0x000ee2000c1e1900 */
[----:B------:R-:W-:-:S03]  /*06a0*/  @P3 LOP3.LUT R6, R6, R23, RZ, 0x3c, !PT ;  /* 0x0000001706063212 */ /* 0x000fc600078e3cff */
[----:B------:R-:W3:Y:S04]  /*06b0*/  @P5 LDG.E R23, desc[UR6][R8.64+0x68] ;  /* 0x0000680608175981 */ /* 0x000ee8000c1e1900 */
[----:B------:R-:W3:Y:S01]  /*06c0*/  @P5 LDG.E R25, desc[UR6][R8.64+0x70] ;  /* 0x0000700608195981 */ /* 0x000ee2000c1e1900 */
[----:B------:R-:W-:Y:S02]  /*06d0*/  LOP3.LUT P0, RZ, R21, 0x80, RZ, 0xc0, !PT ;  /* 0x0000008015ff7812 */ /* 0x000fe4000780c0ff */
[----:B--2---:R-:W-:-:S11]  /*06e0*/  @P5 LOP3.LUT R3, R3, R20, RZ, 0x3c, !PT ;  /* 0x0000001403035212 */ /* 0x004fd600078e3cff */
        /* <DEDUP_REMOVED lines=15> */
[----:B------:R-:W-:Y:S02]  /*07e0*/  @P6 LOP3.LUT R5, R5, R26, RZ, 0x3c, !PT ;  /* 0x0000001a05056212 */ /* 0x000fe400078e3cff */
[----:B--2---:R-:W-:Y:S02]  /*07f0*/  @P0 LOP3.LUT R3, R3, R20, RZ, 0x3c, !PT ;  /* 0x0000001403030212 */ /* 0x004fe400078e3cff */
[----:B----4-:R-:W-:Y:S02]  /*0800*/  @P0 LOP3.LUT R5, R5, R24, RZ, 0x3c, !PT ;  /* 0x0000001805050212 */ /* 0x010fe400078e3cff */
[----:B---3--:R-:W-:Y:S02]  /*0810*/  @P6 LOP3.LUT R7, R7, R18, RZ, 0x3c, !PT ;  /* 0x0000001207076212 */ /* 0x008fe400078e3cff */
[----:B------:R-:W-:Y:S02]  /*0820*/  @P6 LOP3.LUT R6, R6, R17, RZ, 0x3c, !PT ;  /* 0x0000001106066212 */ /* 0x000fe400078e3cff */
[----:B------:R-:W-:-:S02]  /*0830*/  @P6 LOP3.LUT R4, R4, R19, RZ, 0x3c, !PT ;  /* 0x0000001304046212 */ /* 0x000fc400078e3cff */
[----:B------:R-:W-:Y:S02]  /*0840*/  @P0 LOP3.LUT R7, R7, R22, RZ, 0x3c, !PT ;  /* 0x0000001607070212 */ /* 0x000fe400078e3cff */
[----:B------:R-:W-:Y:S02]  /*0850*/  @P0 LOP3.LUT R6, R6, R23, RZ, 0x3c, !PT ;  /* 0x0000001706060212 */ /* 0x000fe400078e3cff */
[----:B------:R-:W-:Y:S02]  /*0860*/  @P0 LOP3.LUT R4, R4, R25, RZ, 0x3c, !PT ;  /* 0x0000001904040212 */ /* 0x000fe400078e3cff */
[----:B------:R-:W-:-:S13]  /*0870*/  R2P PR, R21.B1, 0x7f ;  /* 0x0000007f15007804 */ /* 0x000fda0000001000 */
[----:B------:R-:W2:Y:S04]  /*0880*/  @P0 LDG.E R18, desc[UR6][R8.64+0xa0] ;  /* 0x0000a00608120981 */ /* 0x000ea8000c1e1900 */
[----:B------:R-:W3:Y:S04]  /*0890*/  @P0 LDG.E R17, desc[UR6][R8.64+0xa4] ;  /* 0x0000a40608110981 */ /* 0x000ee8000c1e1900 */
[----:B------:R-:W4:Y:S04]  /*08a0*/  @P0 LDG.E R20, desc[UR6][R8.64+0xa8] ;  /* 0x0000a80608140981 */ /* 0x000f28000c1e1900 */
[----:B------:R-:W4:Y:S04]  /*08b0*/  @P0 LDG.E R19, desc[UR6][R8.64+0xac] ;  /* 0x0000ac0608130981 */ /* 0x000f28000c1e1900 */
[----:B------:R-:W4:Y:S04]  /*08c0*/  @P0 LDG.E R22, desc[UR6][R8.64+0xb0] ;  /* 0x0000b00608160981 */ /* 0x000f28000c1e1900 */
[----:B------:R-:W4:Y:S04]  /*08d0*/  @P1 LDG.E R24, desc[UR6][R8.64+0xb4] ;  /* 0x0000b40608181981 */ /* 0x000f28000c1e1900 */
[----:B------:R-:W4:Y:S04]  /*08e0*/  @P1 LDG.E R26, desc[UR6][R8.64+0xbc] ;  /* 0x0000bc06081a1981 */ /* 0x000f28000c1e1900 */
[----:B------:R-:W4:Y:S04]  /*08f0*/  @P1 LDG.E R23, desc[UR6][R8.64+0xb8] ;  /* 0x0000b80608171981 */ /* 0x000f28000c1e1900 */
[----:B------:R-:W4:Y:S04]  /*0900*/  @P1 LDG.E R28, desc[UR6][R8.64+0xc4] ;  /* 0x0000c406081c1981 */ /* 0x000f28000c1e1900 */
[----:B------:R-:W4:Y:S01]  /*0910*/  @P1 LDG.E R25, desc[UR6][R8.64+0xc0] ;  /* 0x0000c00608191981 */ /* 0x000f22000c1e1900 */
[----:B--2---:R-:W-:-:S03]  /*0920*/  @P0 LOP3.LUT R3, R3, R18, RZ, 0x3c, !PT ;  /* 0x0000001203030212 */ /* 0x004fc600078e3cff */
[----:B------:R-:W2:Y:S01]  /*0930*/  @P2 LDG.E R18, desc[UR6][R8.64+0xc8] ;  /* 0x0000c80608122981 */ /* 0x000ea2000c1e1900 */
[----:B---3--:R-:W-:-:S03]  /*0940*/  @P0 LOP3.LUT R6, R6, R17, RZ, 0x3c, !PT ;  /* 0x0000001106060212 */ /* 0x008fc600078e3cff */
[----:B------:R-:W3:Y:S01]  /*0950*/  @P2 LDG.E R17, desc[UR6][R8.64+0xcc] ;  /* 0x0000cc0608112981 */ /* 0x000ee2000c1e1900 */
[----:B----4-:R-:W-:-:S03]  /*0960*/  @P0 LOP3.LUT R7, R7, R20, RZ, 0x3c, !PT ;  /* 0x0000001407070212 */ /* 0x010fc600078e3cff */
[----:B------:R-:W4:Y:S01]  /*0970*/  @P3 LDG.E R20, desc[UR6][R8.64+0xec] ;  /* 0x0000ec0608143981 */ /* 0x000f22000c1e1900 */
[----:B------:R-:W-:-:S03]  /*0980*/  @P0 LOP3.LUT R4, R4, R19, RZ, 0x3c, !PT ;  /* 0x0000001304040212 */ /* 0x000fc600078e3cff */
[----:B------:R-:W4:Y:S01]  /*0990*/  @P2 LDG.E R19, desc[UR6][R8.64+0xd4] ;  /* 0x0000d40608132981 */ /* 0x000f22000c1e1900 */
[----:B------:R-:W-:Y:S02]  /*09a0*/  @P0 LOP3.LUT R5, R5, R22, RZ, 0x3c, !PT ;  /* 0x0000001605050212 */ /* 0x000fe400078e3cff */
[----:B------:R-:W-:Y:S01]  /*09b0*/  LOP3.LUT P0, RZ, R21, 0x8000, RZ, 0xc0, !PT ;  /* 0x0000800015ff7812 */ /* 0x000fe2000780c0ff */
[----:B------:R-:W4:Y:S01]  /*09c0*/  @P2 LDG.E R22, desc[UR6][R8.64+0xd0] ;  /* 0x0000d00608162981 */ /* 0x000f22000c1e1900 */
[----:B------:R-:W-:-:S03]  /*09d0*/  @P1 LOP3.LUT R3, R3, R24, RZ, 0x3c, !PT ;  /* 0x0000001803031212 */ /* 0x000fc600078e3cff */
[----:B------:R-:W4:Y:S01]  /*09e0*/  @P3 LDG.E R21, desc[UR6][R8.64+0xe0] ;  /* 0x0000e00608153981 */ /* 0x000f22000c1e1900 */
[----:B------:R-:W-:-:S03]  /*09f0*/  @P1 LOP3.LUT R7, R7, R26, RZ, 0x3c, !PT ;  /* 0x0000001a07071212 */ /* 0x000fc600078e3cff */
[----:B------:R-:W4:Y:S01]  /*0a00*/  @P2 LDG.E R24, desc[UR6][R8.64+0xd8] ;  /* 0x0000d80608182981 */ /* 0x000f22000c1e1900 */
[----:B------:R-:W-:-:S03]  /*0a10*/  @P1 LOP3.LUT R6, R6, R23, RZ, 0x3c, !PT ;  /* 0x0000001706061212 */ /* 0x000fc600078e3cff */
[----:B------:R-:W4:Y:S01]  /*0a20*/  @P3 LDG.E R26, desc[UR6][R8.64+0xdc] ;  /* 0x0000dc06081a3981 */ /* 0x000f22000c1e1900 */
[----:B------:R-:W-:-:S03]  /*0a30*/  @P1 LOP3.LUT R5, R5, R28, RZ, 0x3c, !PT ;  /* 0x0000001c05051212 */ /* 0x000fc600078e3cff */
[----:B------:R-:W4:Y:S04]  /*0a40*/  @P3 LDG.E R28, desc[UR6][R8.64+0xe4] ;  /* 0x0000e406081c3981 */ /* 0x000f28000c1e1900 */
[----:B------:R-:W4:Y:S01]  /*0a50*/  @P3 LDG.E R23, desc[UR6][R8.64+0xe8] ;  /* 0x0000e80608173981 */ /* 0x000f22000c1e1900 */
[----:B--2---:R-:W-:-:S03]  /*0a60*/  @P2 LOP3.LUT R3, R3, R18, RZ, 0x3c, !PT ;  /* 0x0000001203032212 */ /* 0x004fc600078e3cff */
[----:B------:R-:W2:Y:S01]  /*0a70*/  @P4 LDG.E R18, desc[UR6][R8.64+0xf0] ;  /* 0x0000f00608124981 */ /* 0x000ea2000c1e1900 */
[----:B---3--:R-:W-:Y:S02]  /*0a80*/  @P2 LOP3.LUT R6, R6, R17, RZ, 0x3c, !PT ;  /* 0x0000001106062212 */ /* 0x008fe400078e3cff */
[----:B------:R-:W-:Y:S01]  /*0a90*/  @P1 LOP3.LUT R4, R4, R25, RZ, 0x3c, !PT ;  /* 0x0000001904041212 */ /* 0x000fe200078e3cff */
[----:B------:R-:W3:Y:S03]  /*0aa0*/  @P5 LDG.E R17, desc[UR6][R8.64+0x110] ;  /* 0x0001100608115981 */ /* 0x000ee6000c1e1900 */
[----:B----4-:R-:W-:Y:S02]  /*0ab0*/  @P2 LOP3.LUT R4, R4, R19, RZ, 0x3c, !PT ;  /* 0x0000001304042212 */ /* 0x010fe400078e3cff */
[----:B------:R-:W4:Y:S01]  /*0ac0*/  @P4 LDG.E R19, desc[UR6][R8.64+0xf4] ;  /* 0x0000f40608134981 */ /* 0x000f22000c1e1900 */
        /* <DEDUP_REMOVED lines=12> */
[----:B--2---:R-:W-:-:S03]  /*0b90*/  @P4 LOP3.LUT R3, R3, R18, RZ, 0x3c, !PT ;  /* 0x0000001203034212 */ /* 0x004fc600078e3cff */
[----:B------:R-:W2:Y:S01]  /*0ba0*/  @P5 LDG.E R18, desc[UR6][R8.64+0x114] ;  /* 0x0001140608125981 */ /* 0x000ea2000c1e1900 */
[----:B------:R-:W-:-:S03]  /*0bb0*/  @P3 LOP3.LUT R5, R5, R20, RZ, 0x3c, !PT ;  /* 0x0000001405053212 */ /* 0x000fc600078e3cff */
[----:B------:R-:W2:Y:S01]  /*0bc0*/  @P6 LDG.E R20, desc[UR6][R8.64+0x118] ;  /* 0x0001180608146981 */ /* 0x000ea2000c1e1900 */
[----:B----4-:R-:W-:-:S03]  /*0bd0*/  @P4 LOP3.LUT R6, R6, R19, RZ, 0x3c, !PT ;  /* 0x0000001306064212 */ /* 0x010fc600078e3cff */
[----:B------:R-:W4:Y:S01]  /*0be0*/  @P6 LDG.E R19, desc[UR6][R8.64+0x11c] ;  /* 0x00011c0608136981 */ /* 0x000f22000c1e1900 */
[----:B---3--:R-:W-:-:S03]  /*0bf0*/  @P4 LOP3.LUT R7, R7, R22, RZ, 0x3c, !PT ;  /* 0x0000001607074212 */ /* 0x008fc600078e3cff */
[----:B------:R-:W3:Y:S01]  /*0c00*/  @P6 LDG.E R22, desc[UR6][R8.64+0x120] ;  /* 0x0001200608166981 */ /* 0x000ee2000c1e1900 */
[----:B------:R-:W-:-:S03]  /*0c10*/  @P4 LOP3.LUT R4, R4, R21, RZ, 0x3c, !PT ;  /* 0x0000001504044212 */ /* 0x000fc600078e3cff */
[----:B------:R-:W3:Y:S01]  /*0c20*/  @P0 LDG.E R21, desc[UR6][R8.64+0x130] ;  /* 0x0001300608150981 */ /* 0x000ee2000c1e1900 */
[----:B------:R-:W-:Y:S02]  /*0c30*/  @P4 LOP3.LUT R5, R5, R24, RZ, 0x3c, !PT ;  /* 0x0000001805054212 */ /* 0x000fe400078e3cff */
[----:B------:R-:W-:Y:S01]  /*0c40*/  @P5 LOP3.LUT R4, R4, R17, RZ, 0x3c, !PT ;  /* 0x0000001104045212 */ /* 0x000fe200078e3cff */
[----:B------:R-:W3:Y:S01]  /*0c50*/  @P6 LDG.E R24, desc[UR6][R8.64+0x128] ;  /* 0x0001280608186981 */ /* 0x000ee2000c1e1900 */
[----:B------:R-:W-:-:S03]  /*0c60*/  @P5 LOP3.LUT R3, R3, R26, RZ, 0x3c, !PT ;  /* 0x0000001a03035212 */ /* 0x000fc600078e3cff */
[----:B------:R-:W3:Y:S01]  /*0c70*/  @P6 LDG.E R17, desc[UR6][R8.64+0x124] ;  /* 0x0001240608116981 */ /* 0x000ee2000c1e1900 */
[----:B------:R-:W-:-:S03]  /*0c80*/  @P5 LOP3.LUT R7, R7, R28, RZ, 0x3c, !PT ;  /* 0x0000001c07075212 */ /* 0x000fc600078e3cff */
[----:B------:R-:W3:Y:S01]  /*0c90*/  @P0 LDG.E R26, desc[UR6][R8.64+0x12c] ;  /* 0x00012c06081a0981 */ /* 0x000ee2000c1e1900 */
[----:B------:R-:W-:-:S03]  /*0ca0*/  @P5 LOP3.LUT R6, R6, R23, RZ, 0x3c, !PT ;  /* 0x0000001706065212 */ /* 0x000fc600078e3cff */
[----:B------:R-:W3:Y:S04]  /*0cb0*/  @P0 LDG.E R28, desc[UR6][R8.64+0x13c] ;  /* 0x00013c06081c0981 */ /* 0x000ee8000c1e1900 */
[----:B------:R-:W3:Y:S01]  /*0cc0*/  @P0 LDG.E R23, desc[UR6][R8.64+0x138] ;  /* 0x0001380608170981 */ /* 0x000ee2000c1e1900 */
[----:B--2---:R-:W-:-:S03]  /*0cd0*/  @P5 LOP3.LUT R5, R5, R18, RZ, 0x3c, !PT ;  /* 0x0000001205055212 */ /* 0x004fc600078e3cff */
[----:B------:R-:W2:Y:S01]  /*0ce0*/  @P0 LDG.E R18, desc[UR6][R8.64+0x134] ;  /* 0x0001340608120981 */ /* 0x000ea2000c1e1900 */
[----:B------:R-:W-:-:S04]  /*0cf0*/  UIADD3 UR4, UPT, UPT, UR4, 0x10, URZ ;  /* 0x0000001004047890 */ /* 0x000fc8000fffe0ff */
[----:B------:R-:W-:Y:S01]  /*0d00*/  UISETP.NE.AND UP0, UPT, UR4, 0x20, UPT ;  /* 0x000000200400788c */ /* 0x000fe2000bf05270 */
[----:B------:R-:W-:Y:S02]  /*0d10*/  @P6 LOP3.LUT R3, R3, R20, RZ, 0x3c, !PT ;  /* 0x0000001403036212 */ /* 0x000fe400078e3cff */
[----:B----4-:R-:W-:Y:S02]  /*0d20*/  @P6 LOP3.LUT R6, R6, R19, RZ, 0x3c, !PT ;  /* 0x0000001306066212 */ /* 0x010fe400078e3cff */
[----:B---3--:R-:W-:Y:S02]  /*0d30*/  @P6 LOP3.LUT R7, R7, R22, RZ, 0x3c, !PT ;  /* 0x0000001607076212 */ /* 0x008fe400078e3cff */
[----:B------:R-:W-:Y:S02]  /*0d40*/  @P0 LOP3.LUT R6, R6, R21, RZ, 0x3c, !PT ;  /* 0x0000001506060212 */ /* 0x000fe400078e3cff */
[----:B------:R-:W-:Y:S02]  /*0d50*/  @P6 LOP3.LUT R5, R5, R24, RZ, 0x3c, !PT ;  /* 0x0000001805056212 */ /* 0x000fe400078e3cff */
[----:B------:R-:W-:-:S02]  /*0d60*/  @P6 LOP3.LUT R4, R4, R17, RZ, 0x3c, !PT ;  /* 0x0000001104046212 */ /* 0x000fc400078e3cff */
[----:B------:R-:W-:Y:S02]  /*0d70*/  @P0 LOP3.LUT R3, R3, R26, RZ, 0x3c, !PT ;  /* 0x0000001a03030212 */ /* 0x000fe400078e3cff */
[----:B------:R-:W-:Y:S02]  /*0d80*/  @P0 LOP3.LUT R5, R5, R28, RZ, 0x3c, !PT ;  /* 0x0000001c05050212 */ /* 0x000fe400078e3cff */
[----:B------:R-:W-:Y:S02]  /*0d90*/  @P0 LOP3.LUT R4, R4, R23, RZ, 0x3c, !PT ;  /* 0x0000001704040212 */ /* 0x000fe400078e3cff */
[----:B--2---:R-:W-:Y:S01]  /*0da0*/  @P0 LOP3.LUT R7, R7, R18, RZ, 0x3c, !PT ;  /* 0x0000001207070212 */ /* 0x004fe200078e3cff */
[----:B------:R-:W-:Y:S06]  /*0db0*/  BRA.U UP0, `(.L_x_4) ;  /* 0xfffffff500487547 */ /* 0x000fec000b83ffff */
[----:B------:R-:W-:-:S05]  /*0dc0*/  VIADD R14, R14, 0x1 ;  /* 0x000000010e0e7836 */ /* 0x000fca0000000000 */
[----:B------:R-:W-:-:S13]  /*0dd0*/  ISETP.NE.AND P0, PT, R14, 0x5, PT ;  /* 0x000000050e00780c */ /* 0x000fda0003f05270 */
[----:B------:R-:W-:Y:S05]  /*0de0*/  @P0 BRA `(.L_x_5) ;  /* 0xfffffff400300947 */ /* 0x000fea000383ffff */
[----:B------:R-:W-:Y:S01]  /*0df0*/  LOP3.LUT R8, R12, 0x3, RZ, 0xc0, !PT ;  /* 0x000000030c087812 */ /* 0x000fe200078ec0ff */
[----:B------:R0:W-:Y:S03]  /*0e00*/  STL [R1+0x4], R3 ;  /* 0x0000040301007387 */ /* 0x0001e60000100800 */
[----:B------:R-:W-:Y:S01]  /*0e10*/  ISETP.NE.U32.AND P0, PT, R8, 0x1, PT ;  /* 0x000000010800780c */ /* 0x000fe20003f05070 */
[----:B------:R0:W-:Y:S03]  /*0e20*/  STL.64 [R1+0x8], R6 ;  /* 0x0000080601007387 */ /* 0x0001e60000100a00 */
[----:B------:R-:W-:Y:S01]  /*0e30*/  ISETP.NE.AND.EX P0, PT, RZ, RZ, PT, P0 ;  /* 0x000000ffff00720c */ /* 0x000fe20003f05300 */
[----:B------:R0:W-:-:S12]  /*0e40*/  STL.64 [R1+0x10], R4 ;  /* 0x0000100401007387 */ /* 0x0001d80000100a00 */
[----:B0-----:R-:W-:Y:S05]  /*0e50*/  @!P0 BRA `(.L_x_3) ;  /* 0x0000001800088947 */ /* 0x001fea0003800000 */
[----:B------:R-:W-:Y:S01]  /*0e60*/  UMOV UR4, URZ ;  /* 0x000000ff00047c82 */ /* 0x000fe20008000000 */
[----:B------:R-:W-:Y:S01]  /*0e70*/  UMOV UR5, URZ ;  /* 0x000000ff00057c82 */ /* 0x000fe20008000000 */
[----:B------:R-:W-:Y:S02]  /*0e80*/  IMAD.MOV.U32 R14, RZ, RZ, RZ ;  /* 0x000000ffff0e7224 */ /* 0x000fe400078e00ff */
[----:B------:R-:W-:Y:S02]  /*0e90*/  IMAD.MOV.U32 R3, RZ, RZ, RZ ;  /* 0x000000ffff037224 */ /* 0x000fe400078e00ff */
[----:B------:R-:W-:Y:S02]  /*0ea0*/  IMAD.U32 R5, RZ, RZ, UR4 ;  /* 0x00000004ff057e24 */ /* 0x000fe4000f8e00ff */
[----:B------:R-:W-:Y:S02]  /*0eb0*/  IMAD.U32 R4, RZ, RZ, UR5 ;  /* 0x00000005ff047e24 */ /* 0x000fe4000f8e00ff */
[----:B------:R-:W-:-:S02]  /*0ec0*/  IMAD.U32 R7, RZ, RZ, UR4 ;  /* 0x00000004ff077e24 */ /* 0x000fc4000f8e00ff */
[----:B------:R-:W-:-:S07]  /*0ed0*/  IMAD.U32 R6, RZ, RZ, UR5 ;  /* 0x00000005ff067e24 */ /* 0x000fce000f8e00ff */
.L_x_7:
[----:B------:R-:W-:-:S06]  /*0ee0*/  IMAD R16, R14, 0x4, R1 ;  /* 0x000000040e107824 */ /* 0x000fcc00078e0201 */
[----:B------:R-:W5:Y:S01]  /*0ef0*/  LDL R16, [R16+0x4] ;  /* 0x0000040010107983 */ /* 0x000f620000100800 */
[----:B------:R-:W-:-:S05]  /*0f00*/  UMOV UR4, URZ ;  /* 0x000000ff00047c82 */ /* 0x000fca0008000000 */
.L_x_6:
        /* <DEDUP_REMOVED lines=183> */
[----:B0-----:R-:W-:Y:S05]  /*1a80*/  @P0 BRA `(.L_x_3) ;  /* 0x0000000800fc0947 */ /* 0x001fea0003800000 */
        /* <DEDUP_REMOVED lines=8> */
.L_x_9:
[----:B------:R-:W-:-:S06]  /*1b10*/  IMAD R16, R14, 0x4, R1 ;  /* 0x000000040e107824 */ /* 0x000fcc00078e0201 */
[----:B------:R-:W5:Y:S01]  /*1b20*/  LDL R16, [R16+0x4] ;  /* 0x0000040010107983 */ /* 0x000f620000100800 */
[----:B------:R-:W-:-:S05]  /*1b30*/  UMOV UR4, URZ ;  /* 0x000000ff00047c82 */ /* 0x000fca0008000000 */
.L_x_8:
        /* <DEDUP_REMOVED lines=177> */
[----:B------:R0:W-:Y:S04]  /*2650*/  STL [R1+0x4], R3 ;  /* 0x0000040301007387 */ /* 0x0001e80000100800 */
[----:B------:R0:W-:Y:S04]  /*2660*/  STL.64 [R1+0x8], R6 ;  /* 0x0000080601007387 */ /* 0x0001e80000100a00 */
[----:B------:R0:W-:Y:S02]  /*2670*/  STL.64 [R1+0x10], R4 ;  /* 0x0000100401007387 */ /* 0x0001e40000100a00 */
.L_x_3:
[----:B------:R-:W-:Y:S05]  /*2680*/  BSYNC.RECONVERGENT B1 ;  /* 0x0000000000017941 */ /* 0x000fea0003800200 */
.L_x_2:
[C---:B------:R-:W-:Y:S01]  /*2690*/  ISETP.GT.U32.AND P0, PT, R12.reuse, 0x3, PT ;  /* 0x000000030c00780c */ /* 0x040fe20003f04070 */
[----:B------:R-:W-:Y:S01]  /*26a0*/  VIADD R13, R13, 0x1 ;  /* 0x000000010d0d7836 */ /* 0x000fe20000000000 */
[--C-:B------:R-:W-:Y:S02]  /*26b0*/  SHF.R.U64 R12, R12, 0x2, R15.reuse ;  /* 0x000000020c0c7819 */ /* 0x100fe4000000120f */
[----:B------:R-:W-:Y:S02]  /*26c0*/  ISETP.GT.U32.AND.EX P0, PT, R15, RZ, PT, P0 ;  /* 0x000000ff0f00720c */ /* 0x000fe40003f04100 */
[----:B------:R-:W-:-:S11]  /*26d0*/  SHF.R.U32.HI R15, RZ, 0x2, R15 ;  /* 0x00000002ff0f7819 */ /* 0x000fd6000001160f */
[----:B------:R-:W-:Y:S05]  /*26e0*/  @P0 BRA `(.L_x_10) ;  /* 0xffffffd800c40947 */ /* 0x000fea000383ffff */
.L_x_1:
[----:B------:R-:W-:Y:S05]  /*26f0*/  BSYNC.RECONVERGENT B0 ;  /* 0x0000000000007941 */ /* 0x000fea0003800200 */
.L_x_0:
[----:B------:R-:W2:Y:S01]  /*2700*/  LDCU UR4, c[0x0][0x394] ;  /* 0x00007280ff0477ac */ /* 0x000ea20008000800 */
[----:B------:R-:W-:Y:S02]  /*2710*/  IMAD.MOV.U32 R9, RZ, RZ, RZ ;  /* 0x000000ffff097224 */ /* 0x000fe400078e00ff */
[----:B-1----:R-:W-:Y:S01]  /*2720*/  IMAD.MOV.U32 R11, RZ, RZ, RZ ;  /* 0x000000ffff0b7224 */ /* 0x002fe200078e00ff */
[----:B--2---:R-:W-:-:S09]  /*2730*/  UISETP.GE.AND UP0, UPT, UR4, 0x1, UPT ;  /* 0x000000010400788c */ /* 0x004fd2000bf06270 */
[----:B------:R-:W-:Y:S05]  /*2740*/  BRA.U !UP0, `(.L_x_11) ;  /* 0x0000000108947547 */ /* 0x000fea000b800000 */
[----:B------:R-:W-:Y:S01]  /*2750*/  IMAD.MOV.U32 R10, RZ, RZ, R6 ;  /* 0x000000ffff0a7224 */ /* 0x000fe200078e0006 */
[----:B------:R-:W1:Y:S01]  /*2760*/  LDCU UR5, c[0x0][0x394] ;  /* 0x00007280ff0577ac */ /* 0x000e620008000800 */
[----:B------:R-:W-:Y:S02]  /*2770*/  IMAD.MOV.U32 R8, RZ, RZ, R7 ;  /* 0x000000ffff087224 */ /* 0x000fe400078e0007 */
[----:B0-----:R-:W-:Y:S01]  /*2780*/  IMAD.MOV.U32 R6, RZ, RZ, R4 ;  /* 0x000000ffff067224 */ /* 0x001fe200078e0004 */
[----:B------:R-:W-:Y:S01]  /*2790*/  UMOV UR4, URZ ;  /* 0x000000ff00047c82 */ /* 0x000fe20008000000 */
[----:B------:R-:W-:Y:S02]  /*27a0*/  IMAD.MOV.U32 R7, RZ, RZ, R5 ;  /* 0x000000ffff077224 */ /* 0x000fe400078e0005 */
[----:B------:R-:W-:Y:S02]  /*27b0*/  IMAD.MOV.U32 R4, RZ, RZ, R3 ;  /* 0x000000ffff047224 */ /* 0x000fe400078e0003 */
[----:B------:R-:W-:-:S02]  /*27c0*/  IMAD.MOV.U32 R11, RZ, RZ, RZ ;  /* 0x000000ffff0b7224 */ /* 0x000fc400078e00ff */
[----:B------:R-:W-:-:S07]  /*27d0*/  IMAD.MOV.U32 R9, RZ, RZ, RZ ;  /* 0x000000ffff097224 */ /* 0x000fce00078e00ff */
.L_x_15:
[----:B------:R-:W-:Y:S01]  /*27e0*/  SHF.R.U32.HI R3, RZ, 0x2, R4 ;  /* 0x00000002ff037819 */ /* 0x000fe20000011604 */
[----:B------:R-:W-:Y:S01]  /*27f0*/  VIADD R2, R2, 0x587c5 ;  /* 0x000587c502027836 */ /* 0x000fe20000000000 */
[----:B------:R-:W-:Y:S01]  /*2800*/  UIADD3 UR4, UPT, UPT, UR4, 0x1, URZ ;  /* 0x0000000104047890 */ /* 0x000fe2000fffe0ff */
[----:B------:R-:W-:Y:S01]  /*2810*/  BSSY.RECONVERGENT B0, `(.L_x_12) ;  /* 0x0000017000007945 */ /* 0x000fe20003800200 */
[----:B------:R-:W-:Y:S01]  /*2820*/  LOP3.LUT R3, R3, R4, RZ, 0x3c, !PT ;  /* 0x0000000403037212 */ /* 0x000fe200078e3cff */
[----:B------:R-:W-:Y:S01]  /*2830*/  IMAD.SHL.U32 R4, R7, 0x10, RZ ;  /* 0x0000001007047824 */ /* 0x000fe200078e00ff */
[----:B-1----:R-:W-:-:S03]  /*2840*/  UISETP.NE.AND UP0, UPT, UR4, UR5, UPT ;  /* 0x000000050400728c */ /* 0x002fc6000bf05270 */
[----:B------:R-:W-:-:S05]  /*2850*/  IMAD.SHL.U32 R5, R3, 0x2, RZ ;  /* 0x0000000203057824 */ /* 0x000fca00078e00ff */
[----:B------:R-:W-:-:S04]  /*2860*/  LOP3.LUT R4, R3, R5, R4, 0x96, !PT ;  /* 0x0000000503047212 */ /* 0x000fc800078e9604 */
[----:B------:R-:W-:-:S05]  /*2870*/  LOP3.LUT R3, R4, R7, RZ, 0x3c, !PT ;  /* 0x0000000704037212 */ /* 0x000fca00078e3cff */
[----:B------:R-:W-:-:S05]  /*2880*/  IMAD.IADD R4, R3, 0x1, R2 ;  /* 0x0000000103047824 */ /* 0x000fca00078e0202 */
[----:B------:R-:W-:Y:S01]  /*2890*/  LOP3.LUT R5, R4, 0x3, RZ, 0xc0, !PT ;  /* 0x0000000304057812 */ /* 0x000fe200078ec0ff */
[----:B------:R-:W-:Y:S02]  /*28a0*/  IMAD.MOV.U32 R4, RZ, RZ, R10 ;  /* 0x000000ffff047224 */ /* 0x000fe400078e000a */
[----:B------:R-:W-:Y:S01]  /*28b0*/  IMAD.MOV.U32 R10, RZ, RZ, R8 ;  /* 0x000000ffff0a7224 */ /* 0x000fe200078e0008 */
[----:B------:R-:W-:Y:S01]  /*28c0*/  ISETP.GT.AND P0, PT, R5, 0x1, PT ;  /* 0x000000010500780c */ /* 0x000fe20003f04270 */
[----:B------:R-:W-:Y:S02]  /*28d0*/  IMAD.MOV.U32 R8, RZ, RZ, R6 ;  /* 0x000000ffff087224 */ /* 0x000fe400078e0006 */
[----:B------:R-:W-:Y:S02]  /*28e0*/  IMAD.MOV.U32 R6, RZ, RZ, R7 ;  /* 0x000000ffff067224 */ /* 0x000fe400078e0007 */
[----:B------:R-:W-:-:S08]  /*28f0*/  IMAD.MOV.U32 R7, RZ, RZ, R3 ;  /* 0x000000ffff077224 */ /* 0x000fd000078e0003 */
[----:B------:R-:W-:Y:S05]  /*2900*/  @P0 BRA `(.L_x_13) ;  /* 0x0000000000100947 */ /* 0x000fea0003800000 */
[----:B------:R-:W-:-:S13]  /*2910*/  ISETP.NE.AND P0, PT, R5, RZ, PT ;  /* 0x000000ff0500720c */ /* 0x000fda0003f05270 */
[----:B------:R-:W-:-:S04]  /*2920*/  @P0 VIADD R11, R11, 0xffffffff ;  /* 0xffffffff0b0b0836 */ /* 0x000fc80000000000 */
[----:B------:R-:W-:Y:S01]  /*2930*/  @!P0 VIADD R11, R11, 0x1 ;  /* 0x000000010b0b8836 */ /* 0x000fe20000000000 */
[----:B------:R-:W-:Y:S06]  /*2940*/  BRA `(.L_x_14) ;  /* 0x00000000000c7947 */ /* 0x000fec0003800000 */
.L_x_13:
[----:B------:R-:W-:-:S13]  /*2950*/  ISETP.NE.AND P0, PT, R5, 0x2, PT ;  /* 0x000000020500780c */ /* 0x000fda0003f05270 */
[----:B------:R-:W-:-:S04]  /*2960*/  @P0 VIADD R9, R9, 0xffffffff ;  /* 0xffffffff09090836 */ /* 0x000fc80000000000 */
[----:B------:R-:W-:-:S07]  /*2970*/  @!P0 VIADD R9, R9, 0x1 ;  /* 0x0000000109098836 */ /* 0x000fce0000000000 */
.L_x_14:
[----:B------:R-:W-:Y:S05]  /*2980*/  BSYNC.RECONVERGENT B0 ;  /* 0x0000000000007941 */ /* 0x000fea0003800200 */
.L_x_12:
[----:B------:R-:W-:Y:S05]  /*2990*/  BRA.U UP0, `(.L_x_15) ;  /* 0xfffffffd00907547 */ /* 0x000fea000b83ffff */
.L_x_11:
[----:B------:R-:W1:Y:S01]  /*29a0*/  LDCU.128 UR8, c[0x0][0x380] ;  /* 0x00007000ff0877ac */ /* 0x000e620008000c00 */
[----:B0-----:R-:W-:Y:S01]  /*29b0*/  IMAD.SHL.U32 R4, R0, 0x4, RZ ;  /* 0x0000000400047824 */ /* 0x001fe200078e00ff */
[----:B------:R-:W-:-:S04]  /*29c0*/  SHF.R.S32.HI R3, RZ, 0x1f, R0 ;  /* 0x0000001fff037819 */ /* 0x000fc80000011400 */
[----:B------:R-:W-:Y:S02]  /*29d0*/  SHF.L.U64.HI R0, R0, 0x2, R3 ;  /* 0x0000000200007819 */ /* 0x000fe40000010203 */
[C---:B-1----:R-:W-:Y:S02]  /*29e0*/  IADD3 R2, P0, PT, R4.reuse, UR8, RZ ;  /* 0x0000000804027c10 */ /* 0x042fe4000ff1e0ff */
[----:B------:R-:W-:Y:S02]  /*29f0*/  IADD3 R4, P1, PT, R4, UR10, RZ ;  /* 0x0000000a04047c10 */ /* 0x000fe4000ff3e0ff */
[C---:B------:R-:W-:Y:S02]  /*2a00*/  IADD3.X R3, PT, PT, R0.reuse, UR9, RZ, P0, !PT ;  /* 0x0000000900037c10 */ /* 0x040fe400087fe4ff */
[----:B------:R-:W-:-:S03]  /*2a10*/  IADD3.X R5, PT, PT, R0, UR11, RZ, P1, !PT ;  /* 0x0000000b00057c10 */ /* 0x000fc60008ffe4ff */
[----:B------:R-:W-:Y:S04]  /*2a20*/  STG.E desc[UR6][R2.64], R9 ;  /* 0x0000000902007986 */ /* 0x000fe8000c101906 */
[----:B------:R-:W-:Y:S01]  /*2a30*/  STG.E desc[UR6][R4.64], R11 ;  /* 0x0000000b04007986 */ /* 0x000fe2000c101906 */
[----:B------:R-:W-:Y:S05]  /*2a40*/  EXIT ;  /* 0x000000000000794d */ /* 0x000fea0003800000 */
.L_x_16:
[----:B------:R-:W-:-:S00]  /*2a50*/  BRA `(.L_x_16) ;  /* 0xfffffffc00fc7947 */ /* 0x000fc0000383ffff */
[----:B------:R-:W-:-:S00]  /*2a60*/  NOP ;  /* 0x0000000000007918 */ /* 0x000fc00000000000 */
        /* <DEDUP_REMOVED lines=9> */
.L_x_17:


//--------------------- .nv.global.init           --------------------------
	.section	.nv.global.init,"aw",@progbits
	.align	4
.nv.global.init:
	.type		mrg32k3aM1SubSeq,@object
	.size		mrg32k3aM1SubSeq,(mrg32k3aM2SubSeq - mrg32k3aM1SubSeq)
mrg32k3aM1SubSeq:
        /*0000*/ 	.byte	0x0b, 0xcc, 0xee, 0x04, 0x73, 0x29, 0x8b, 0x6f, 0xf6, 0x53, 0x03, 0xf6, 0x23, 0xf6, 0xea, 0xda
        /* <DEDUP_REMOVED lines=125> */
	.type		mrg32k3aM2SubSeq,@object
	.size		mrg32k3aM2SubSeq,(mrg32k3aM1 - mrg32k3aM2SubSeq)
mrg32k3aM2SubSeq:
        /* <DEDUP_REMOVED lines=126> */
	.type		mrg32k3aM1,@object
	.size		mrg32k3aM1,(mrg32k3aM1Seq - mrg32k3aM1)
mrg32k3aM1:
        /* <DEDUP_REMOVED lines=144> */
	.type		mrg32k3aM1Seq,@object
	.size		mrg32k3aM1Seq,(mrg32k3aM2 - mrg32k3aM1Seq)
mrg32k3aM1Seq:
        /* <DEDUP_REMOVED lines=144> */
	.type		mrg32k3aM2,@object
	.size		mrg32k3aM2,(mrg32k3aM2Seq - mrg32k3aM2)
mrg32k3aM2:
        /* <DEDUP_REMOVED lines=144> */
	.type		mrg32k3aM2Seq,@object
	.size		mrg32k3aM2Seq,(precalc_xorwow_matrix - mrg32k3aM2Seq)
mrg32k3aM2Seq:
        /* <DEDUP_REMOVED lines=144> */
	.type		precalc_xorwow_matrix,@object
	.size		precalc_xorwow_matrix,(precalc_xorwow_offset_matrix - precalc_xorwow_matrix)
precalc_xorwow_matrix:
        /* <DEDUP_REMOVED lines=6400> */
	.type		precalc_xorwow_offset_matrix,@object
	.size		precalc_xorwow_offset_matrix,(.L_1 - precalc_xorwow_offset_matrix)
precalc_xorwow_offset_matrix:
        /* <DEDUP_REMOVED lines=6400> */
.L_1:


//--------------------- .nv.shared.reserved.0     --------------------------
	.section	.nv.shared.reserved.0,"aw",@nobits
	.weak		__nv_reservedSMEM_offset_0_alias
	.size		__nv_reservedSMEM_offset_0_alias, 0, 64
	.other		__nv_reservedSMEM_offset_0_alias,@"STO_CUDA_RESERVED_SHARED STV_DEFAULT"
__nv_reservedSMEM_offset_0_alias:
	.zero		0
	.zero		64


//--------------------- .nv.constant0._Z12random_walksPiS_iij --------------------------
	.section	.nv.constant0._Z12random_walksPiS_iij,"a",@progbits
	.sectionflags	@""
	.align	4
.nv.constant0._Z12random_walksPiS_iij:
	.zero		924


//--------------------- SYMBOLS --------------------------

	.type		.nv.reservedSmem.offset0,@object
	.size		.nv.reservedSmem.offset0,0x4
